	.target	sm_100a

	.elftype	@"ET_EXEC"


//--------------------- .note.nv.tkinfo           --------------------------
	.section	.note.nv.tkinfo,"",@"SHT_NOTE"
	.sectionflags	@"SHF_NOTE_NV_TKINFO"
	.tkinfo
        /*0018*/ 	.word	0x00000002
        /*0030*/ 	.string	""
        /*0030*/ 	.string	"ptxas"
        /*0030*/ 	.string	"Cuda compilation tools, release 13.0, V13.0.88"
        /*0030*/ 	.string	"Build cuda_13.0.r13.0/compiler.36424714_0"
        /*0030*/ 	.string	"-arch sm_100a -m 64 "



//--------------------- .note.nv.cuinfo           --------------------------
	.section	.note.nv.cuinfo,"",@"SHT_NOTE"
	.sectionflags	@"SHF_NOTE_NV_CUINFO"
        /*0018*/ 	.short	0x0002
        /*001a*/ 	.short	0x0064
        /*001c*/ 	.short	0x0082
	.zero		2


//--------------------- .nv.info                  --------------------------
	.section	.nv.info,"",@"SHT_CUDA_INFO"
	.align	4


	//----- nvinfo : EIATTR_REGCOUNT
	.align		4
        /*0000*/ 	.byte	0x04, 0x2f
        /*0002*/ 	.short	(.L_19 - .L_18)
	.align		4
.L_18:
        /*0004*/ 	.word	index@(_ZN7cutlass13device_kernelINS_4gemm6kernel13GemmUniversalIN4cute5tupleIJiiiiEEENS1_10collective13CollectiveMmaINS1_35MainloopSm100TmaUmmaWarpSpecializedILi4ELi2ELi4ENS5_IJNS4_1CILi2EEENSA_ILi1EEESC_EEEEENS5_IJNSA_ILi64EEENSA_ILi128EEENSA_ILi256EEEEEENS_12float_e4m3_tENS5_IJlSC_lEEESJ_SK_NS4_8TiledMMAINS4_8MMA_AtomIJNS4_10MMA_TraitsINS4_19SM100_MMA_F8F6F4_SSEJSJ_SJ_fSF_SG_NS4_17integral_constantINS4_4UMMA5MajorELSR_0EEESS_NSP_INSQ_7ScaleInELST_0EEESU_EEEEEENS4_6LayoutINS5_IJSC_SC_SC_EEENS5_IJNSA_ILi0EEESZ_SZ_EEEEENS5_IJNS4_10UnderscoreES12_S12_EEEEENS4_13SM90_TMA_LOADENS4_14ComposedLayoutINS4_7SwizzleILi3ELi4ELi3EEENS4_18smem_ptr_flag_bitsILi8EEENSX_INS5_IJNSA_ILi8EEESG_EEENS5_IJSG_SC_EEEEEEEvNS4_8identityENS4_23SM90_TMA_LOAD_MULTICASTES1F_vS1G_EENS_8epilogue10collective18CollectiveEpilogueINS1J_23Sm100TmaWarpSpecializedILi2ELi2ELi32ELb0ELb0EEEJSI_NS5_IJNSX_ISF_SC_EES1O_EEESJ_SK_SJ_SK_NS1J_6fusion15FusionCallbacksIS1N_NS1Q_17LinearCombinationISJ_fSJ_fLNS_15FloatRoundStyleE2EEESI_S1P_JEEENS4_5SM1004TMEM4LOAD26SM100_TMEM_LOAD_16dp32b32xES15_NS16_INS17_ILi2ELi4ELi3EEES1A_NSX_INS5_IJS1B_SF_EEENS5_IJSF_SC_EEEEEEENS4_39AutoVectorizingCopyWithAssumedAlignmentILi128EEENS4_14SM90_TMA_STOREES24_S26_S26_EEEvvEEEEvNT_6ParamsE)
        /*0008*/ 	.word	0x00000073


	//----- nvinfo : EIATTR_FRAME_SIZE
	.align		4
.L_19:
        /*000c*/ 	.byte	0x04, 0x11
        /*000e*/ 	.short	(.L_21 - .L_20)
	.align		4
.L_20:
        /*0010*/ 	.word	index@($__internal_2_$__cuda_sm10x_tcgen05_guardrail_trap_unallocated_columns_being_dealloced)
        /*0014*/ 	.word	0x00000000


	//----- nvinfo : EIATTR_FRAME_SIZE
	.align		4
.L_21:
        /*0018*/ 	.byte	0x04, 0x11
        /*001a*/ 	.short	(.L_23 - .L_22)
	.align		4
.L_22:
        /*001c*/ 	.word	index@($__internal_1_$__cuda_sm10x_tcgen05_guardrail_trap_phase_invalid_during_alloc)
        /*0020*/ 	.word	0x00000000


	//----- nvinfo : EIATTR_FRAME_SIZE
	.align		4
.L_23:
        /*0024*/ 	.byte	0x04, 0x11
        /*0026*/ 	.short	(.L_25 - .L_24)
	.align		4
.L_24:
        /*0028*/ 	.word	index@($__internal_0_$__cuda_sm10x_tcgen05_guardrail_trap_col_being_dealloced_not_returned_by_alloc)
        /*002c*/ 	.word	0x00000000


	//----- nvinfo : EIATTR_FRAME_SIZE
	.align		4
.L_25:
        /*0030*/ 	.byte	0x04, 0x11
        /*0032*/ 	.short	(.L_27 - .L_26)
	.align		4
.L_26:
        /*0034*/ 	.word	index@(_ZN7cutlass13device_kernelINS_4gemm6kernel13GemmUniversalIN4cute5tupleIJiiiiEEENS1_10collective13CollectiveMmaINS1_35MainloopSm100TmaUmmaWarpSpecializedILi4ELi2ELi4ENS5_IJNS4_1CILi2EEENSA_ILi1EEESC_EEEEENS5_IJNSA_ILi64EEENSA_ILi128EEENSA_ILi256EEEEEENS_12float_e4m3_tENS5_IJlSC_lEEESJ_SK_NS4_8TiledMMAINS4_8MMA_AtomIJNS4_10MMA_TraitsINS4_19SM100_MMA_F8F6F4_SSEJSJ_SJ_fSF_SG_NS4_17integral_constantINS4_4UMMA5MajorELSR_0EEESS_NSP_INSQ_7ScaleInELST_0EEESU_EEEEEENS4_6LayoutINS5_IJSC_SC_SC_EEENS5_IJNSA_ILi0EEESZ_SZ_EEEEENS5_IJNS4_10UnderscoreES12_S12_EEEEENS4_13SM90_TMA_LOADENS4_14ComposedLayoutINS4_7SwizzleILi3ELi4ELi3EEENS4_18smem_ptr_flag_bitsILi8EEENSX_INS5_IJNSA_ILi8EEESG_EEENS5_IJSG_SC_EEEEEEEvNS4_8identityENS4_23SM90_TMA_LOAD_MULTICASTES1F_vS1G_EENS_8epilogue10collective18CollectiveEpilogueINS1J_23Sm100TmaWarpSpecializedILi2ELi2ELi32ELb0ELb0EEEJSI_NS5_IJNSX_ISF_SC_EES1O_EEESJ_SK_SJ_SK_NS1J_6fusion15FusionCallbacksIS1N_NS1Q_17LinearCombinationISJ_fSJ_fLNS_15FloatRoundStyleE2EEESI_S1P_JEEENS4_5SM1004TMEM4LOAD26SM100_TMEM_LOAD_16dp32b32xES15_NS16_INS17_ILi2ELi4ELi3EEES1A_NSX_INS5_IJS1B_SF_EEENS5_IJSF_SC_EEEEEEENS4_39AutoVectorizingCopyWithAssumedAlignmentILi128EEENS4_14SM90_TMA_STOREES24_S26_S26_EEEvvEEEEvNT_6ParamsE)
        /*0038*/ 	.word	0x00000000


	//----- nvinfo : EIATTR_MIN_STACK_SIZE
	.align		4
.L_27:
        /*003c*/ 	.byte	0x04, 0x12
        /*003e*/ 	.short	(.L_29 - .L_28)
	.align		4
.L_28:
        /*0040*/ 	.word	index@(_ZN7cutlass13device_kernelINS_4gemm6kernel13GemmUniversalIN4cute5tupleIJiiiiEEENS1_10collective13CollectiveMmaINS1_35MainloopSm100TmaUmmaWarpSpecializedILi4ELi2ELi4ENS5_IJNS4_1CILi2EEENSA_ILi1EEESC_EEEEENS5_IJNSA_ILi64EEENSA_ILi128EEENSA_ILi256EEEEEENS_12float_e4m3_tENS5_IJlSC_lEEESJ_SK_NS4_8TiledMMAINS4_8MMA_AtomIJNS4_10MMA_TraitsINS4_19SM100_MMA_F8F6F4_SSEJSJ_SJ_fSF_SG_NS4_17integral_constantINS4_4UMMA5MajorELSR_0EEESS_NSP_INSQ_7ScaleInELST_0EEESU_EEEEEENS4_6LayoutINS5_IJSC_SC_SC_EEENS5_IJNSA_ILi0EEESZ_SZ_EEEEENS5_IJNS4_10UnderscoreES12_S12_EEEEENS4_13SM90_TMA_LOADENS4_14ComposedLayoutINS4_7SwizzleILi3ELi4ELi3EEENS4_18smem_ptr_flag_bitsILi8EEENSX_INS5_IJNSA_ILi8EEESG_EEENS5_IJSG_SC_EEEEEEEvNS4_8identityENS4_23SM90_TMA_LOAD_MULTICASTES1F_vS1G_EENS_8epilogue10collective18CollectiveEpilogueINS1J_23Sm100TmaWarpSpecializedILi2ELi2ELi32ELb0ELb0EEEJSI_NS5_IJNSX_ISF_SC_EES1O_EEESJ_SK_SJ_SK_NS1J_6fusion15FusionCallbacksIS1N_NS1Q_17LinearCombinationISJ_fSJ_fLNS_15FloatRoundStyleE2EEESI_S1P_JEEENS4_5SM1004TMEM4LOAD26SM100_TMEM_LOAD_16dp32b32xES15_NS16_INS17_ILi2ELi4ELi3EEES1A_NSX_INS5_IJS1B_SF_EEENS5_IJSF_SC_EEEEEEENS4_39AutoVectorizingCopyWithAssumedAlignmentILi128EEENS4_14SM90_TMA_STOREES24_S26_S26_EEEvvEEEEvNT_6ParamsE)
        /*0044*/ 	.word	0x00000000
.L_29:


//--------------------- .nv.compat                --------------------------
	.section	.nv.compat,"",@"SHT_CUDA_COMPAT_INFO"
	.align	4
        /*0000*/ 	.byte	0x02, 0x09, 0x01, 0x00, 0x02, 0x02, 0x02, 0x00, 0x02, 0x05, 0x05, 0x00, 0x03, 0x07, 0x01, 0x01
        /*0010*/ 	.byte	0x02, 0x03, 0x01, 0x00, 0x02, 0x06, 0x01, 0x00, 0x04, 0x0b, 0x08, 0x00, 0x09, 0x00, 0x00, 0x00
        /*0020*/ 	.byte	0x00, 0x00, 0x00, 0x00


//--------------------- .nv.info._ZN7cutlass13device_kernelINS_4gemm6kernel13GemmUniversalIN4cute5tupleIJiiiiEEENS1_10collective13CollectiveMmaINS1_35MainloopSm100TmaUmmaWarpSpecializedILi4ELi2ELi4ENS5_IJNS4_1CILi2EEENSA_ILi1EEESC_EEEEENS5_IJNSA_ILi64EEENSA_ILi128EEENSA_ILi256EEEEEENS_12float_e4m3_tENS5_IJlSC_lEEESJ_SK_NS4_8TiledMMAINS4_8MMA_AtomIJNS4_10MMA_TraitsINS4_19SM100_MMA_F8F6F4_SSEJSJ_SJ_fSF_SG_NS4_17integral_constantINS4_4UMMA5MajorELSR_0EEESS_NSP_INSQ_7ScaleInELST_0EEESU_EEEEEENS4_6LayoutINS5_IJSC_SC_SC_EEENS5_IJNSA_ILi0EEESZ_SZ_EEEEENS5_IJNS4_10UnderscoreES12_S12_EEEEENS4_13SM90_TMA_LOADENS4_14ComposedLayoutINS4_7SwizzleILi3ELi4ELi3EEENS4_18smem_ptr_flag_bitsILi8EEENSX_INS5_IJNSA_ILi8EEESG_EEENS5_IJSG_SC_EEEEEEEvNS4_8identityENS4_23SM90_TMA_LOAD_MULTICASTES1F_vS1G_EENS_8epilogue10collective18CollectiveEpilogueINS1J_23Sm100TmaWarpSpecializedILi2ELi2ELi32ELb0ELb0EEEJSI_NS5_IJNSX_ISF_SC_EES1O_EEESJ_SK_SJ_SK_NS1J_6fusion15FusionCallbacksIS1N_NS1Q_17LinearCombinationISJ_fSJ_fLNS_15FloatRoundStyleE2EEESI_S1P_JEEENS4_5SM1004TMEM4LOAD26SM100_TMEM_LOAD_16dp32b32xES15_NS16_INS17_ILi2ELi4ELi3EEES1A_NSX_INS5_IJS1B_SF_EEENS5_IJSF_SC_EEEEEEENS4_39AutoVectorizingCopyWithAssumedAlignmentILi128EEENS4_14SM90_TMA_STOREES24_S26_S26_EEEvvEEEEvNT_6ParamsE --------------------------
	.section	.nv.info._ZN7cutlass13device_kernelINS_4gemm6kernel13GemmUniversalIN4cute5tupleIJiiiiEEENS1_10collective13CollectiveMmaINS1_35MainloopSm100TmaUmmaWarpSpecializedILi4ELi2ELi4ENS5_IJNS4_1CILi2EEENSA_ILi1EEESC_EEEEENS5_IJNSA_ILi64EEENSA_ILi128EEENSA_ILi256EEEEEENS_12float_e4m3_tENS5_IJlSC_lEEESJ_SK_NS4_8TiledMMAINS4_8MMA_AtomIJNS4_10MMA_TraitsINS4_19SM100_MMA_F8F6F4_SSEJSJ_SJ_fSF_SG_NS4_17integral_constantINS4_4UMMA5MajorELSR_0EEESS_NSP_INSQ_7ScaleInELST_0EEESU_EEEEEENS4_6LayoutINS5_IJSC_SC_SC_EEENS5_IJNSA_ILi0EEESZ_SZ_EEEEENS5_IJNS4_10UnderscoreES12_S12_EEEEENS4_13SM90_TMA_LOADENS4_14ComposedLayoutINS4_7SwizzleILi3ELi4ELi3EEENS4_18smem_ptr_flag_bitsILi8EEENSX_INS5_IJNSA_ILi8EEESG_EEENS5_IJSG_SC_EEEEEEEvNS4_8identityENS4_23SM90_TMA_LOAD_MULTICASTES1F_vS1G_EENS_8epilogue10collective18CollectiveEpilogueINS1J_23Sm100TmaWarpSpecializedILi2ELi2ELi32ELb0ELb0EEEJSI_NS5_IJNSX_ISF_SC_EES1O_EEESJ_SK_SJ_SK_NS1J_6fusion15FusionCallbacksIS1N_NS1Q_17LinearCombinationISJ_fSJ_fLNS_15FloatRoundStyleE2EEESI_S1P_JEEENS4_5SM1004TMEM4LOAD26SM100_TMEM_LOAD_16dp32b32xES15_NS16_INS17_ILi2ELi4ELi3EEES1A_NSX_INS5_IJS1B_SF_EEENS5_IJSF_SC_EEEEEEENS4_39AutoVectorizingCopyWithAssumedAlignmentILi128EEENS4_14SM90_TMA_STOREES24_S26_S26_EEEvvEEEEvNT_6ParamsE,"",@"SHT_CUDA_INFO"
	.sectionflags	@""
	.align	4


	//----- nvinfo : EIATTR_CUDA_API_VERSION
	.align		4
        /*0000*/ 	.byte	0x04, 0x37
        /*0002*/ 	.short	(.L_31 - .L_30)
.L_30:
        /*0004*/ 	.word	0x00000082


	//----- nvinfo : EIATTR_KPARAM_INFO
	.align		4
.L_31:
        /*0008*/ 	.byte	0x04, 0x17
        /*000a*/ 	.short	(.L_33 - .L_32)
.L_32:
        /*000c*/ 	.word	0x00000000
        /*0010*/ 	.short	0x0000
        /*0012*/ 	.short	0x0000
        /*0014*/ 	.byte	0x00, 0xf0, 0x01, 0x20


	//----- nvinfo : EIATTR_AT_ENTRY_FRAGMENTS
	.align		4
.L_33:
        /*0018*/ 	.byte	0x04, 0x4f
        /*001a*/ 	.short	(.L_35 - .L_34)


	//   ....[0]....
.L_34:
        /*001c*/ 	.word	0x00000006


	//----- nvinfo : EIATTR_RESERVED_SMEM_USED
	.align		4
.L_35:
        /*0020*/ 	.byte	0x01, 0x41
	.zero		2


	//----- nvinfo : EIATTR_SPARSE_MMA_MASK
	.align		4
        /*0024*/ 	.byte	0x03, 0x50
        /*0026*/ 	.short	0x0000


	//----- nvinfo : EIATTR_TCGEN05_1CTA_USED
	.align		4
        /*0028*/ 	.byte	0x01, 0x51
	.zero		2


	//----- nvinfo : EIATTR_MAXREG_COUNT
	.align		4
        /*002c*/ 	.byte	0x03, 0x1b
        /*002e*/ 	.short	0x00ff


	//----- nvinfo : EIATTR_NUM_BARRIERS
	.align		4
        /*0030*/ 	.byte	0x02, 0x4c
        /*0032*/ 	.byte	0x07
	.zero		1


	//----- nvinfo : EIATTR_EXTERNS
	.align		4
        /*0034*/ 	.byte	0x04, 0x0f
        /*0036*/ 	.short	(.L_37 - .L_36)


	//   ....[0]....
	.align		4
.L_36:
        /*0038*/ 	.word	index@(__assertfail)


	//----- nvinfo : EIATTR_MERCURY_ISA_VERSION
	.align		4
.L_37:
        /*003c*/ 	.byte	0x03, 0x5f
        /*003e*/ 	.short	0x0101


	//----- nvinfo : EIATTR_INT_WARP_WIDE_INSTR_OFFSETS
	.align		4
        /*0040*/ 	.byte	0x04, 0x31
        /*0042*/ 	.short	(.L_39 - .L_38)


	//   ....[0]....
.L_38:
        /*0044*/ 	.word	0x00003f90


	//   ....[1]....
        /*0048*/ 	.word	0x00003fb0


	//   ....[2]....
        /*004c*/ 	.word	0x00003fe0


	//   ....[3]....
        /*0050*/ 	.word	0x00004b90


	//   ....[4]....
        /*0054*/ 	.word	0x00004c00


	//   ....[5]....
        /*0058*/ 	.word	0x00004d00


	//   ....[6]....
        /*005c*/ 	.word	0x00004db0


	//----- nvinfo : EIATTR_COOP_GROUP_MASK_REGIDS
	.align		4
.L_39:
        /*0060*/ 	.byte	0x04, 0x29
        /*0062*/ 	.short	(.L_41 - .L_40)


	//   ....[0]....
.L_40:
        /*0064*/ 	.word	0xffffffff


	//   ....[1]....
        /*0068*/ 	.word	0xffffffff


	//   ....[2]....
        /*006c*/ 	.word	0xffffffff


	//   ....[3]....
        /*0070*/ 	.word	0xffffffff


	//   ....[4]....
        /*0074*/ 	.word	0xffffffff


	//   ....[5]....
        /*0078*/ 	.word	0xffffffff


	//   ....[6]....
        /*007c*/ 	.word	0xffffffff


	//   ....[7]....
        /*0080*/ 	.word	0xffffffff


	//   ....[8]....
        /*0084*/ 	.word	0xffffffff


	//   ....[9]....
        /*0088*/ 	.word	0xffffffff


	//   ....[10]....
        /*008c*/ 	.word	0xffffffff


	//   ....[11]....
        /*0090*/ 	.word	0xffffffff


	//   ....[12]....
        /*0094*/ 	.word	0xffffffff


	//   ....[13]....
        /*0098*/ 	.word	0xffffffff


	//----- nvinfo : EIATTR_COOP_GROUP_INSTR_OFFSETS
	.align		4
.L_41:
        /*009c*/ 	.byte	0x04, 0x28
        /*009e*/ 	.short	(.L_43 - .L_42)


	//   ....[0]....
.L_42:
        /*00a0*/ 	.word	0x00000080


	//   ....[1]....
        /*00a4*/ 	.word	0x000004f0


	//   ....[2]....
        /*00a8*/ 	.word	0x00000690


	//   ....[3]....
        /*00ac*/ 	.word	0x000007f0


	//   ....[4]....
        /*00b0*/ 	.word	0x000008f0


	//   ....[5]....
        /*00b4*/ 	.word	0x00000a60


	//   ....[6]....
        /*00b8*/ 	.word	0x00000c00


	//   ....[7]....
        /*00bc*/ 	.word	0x00000db0


	//   ....[8]....
        /*00c0*/ 	.word	0x00002110


	//   ....[9]....
        /*00c4*/ 	.word	0x00002fc0


	//   ....[10]....
        /*00c8*/ 	.word	0x000031d0


	//   ....[11]....
        /*00cc*/ 	.word	0x00003200


	//   ....[12]....
        /*00d0*/ 	.word	0x00003e70


	//   ....[13]....
        /*00d4*/ 	.word	0x000040a0


	//----- nvinfo : EIATTR_VRC_CTA_INIT_COUNT
	.align		4
.L_43:
        /*00d8*/ 	.byte	0x02, 0x4a
        /*00da*/ 	.byte	0x80
	.zero		1


	//----- nvinfo : EIATTR_SYSCALL_OFFSETS
	.align		4
        /*00dc*/ 	.byte	0x04, 0x46
        /*00de*/ 	.short	(.L_45 - .L_44)


	//   ....[0]....
.L_44:
        /*00e0*/ 	.word	0x000059b0


	//   ....[1]....
        /*00e4*/ 	.word	0x00005af0


	//   ....[2]....
        /*00e8*/ 	.word	0x00006320


	//   ....[3]....
        /*00ec*/ 	.word	0x000070b0


	//----- nvinfo : EIATTR_MBARRIER_INSTR_OFFSETS
	.align		4
.L_45:
        /*00f0*/ 	.byte	0x04, 0x39
        /*00f2*/ 	.short	(.L_47 - .L_46)


	//   ....[0]....
.L_46:
        /*00f4*/ 	.word	0x00000600
        /*00f8*/ 	.word	0x000000ff
        /*00fc*/ 	.word	0x00000000
        /*0100*/ 	.short	0x0100
        /*0102*/ 	.byte	0x04
	.zero		1


	//   ....[1]....
        /*0104*/ 	.word	0x00000610
        /*0108*/ 	.word	0x000000ff
        /*010c*/ 	.word	0x00000020
        /*0110*/ 	.short	0x0100
        /*0112*/ 	.byte	0x04
	.zero		1


	//   ....[2]....
        /*0114*/ 	.word	0x00000620
        /*0118*/ 	.word	0x000000ff
        /*011c*/ 	.word	0x00000008
        /*0120*/ 	.short	0x0100
        /*0122*/ 	.byte	0x04
	.zero		1


	//   ....[3]....
        /*0124*/ 	.word	0x00000630
        /*0128*/ 	.word	0x000000ff
        /*012c*/ 	.word	0x00000028
        /*0130*/ 	.short	0x0100
        /*0132*/ 	.byte	0x04
	.zero		1


	//   ....[4]....
        /*0134*/ 	.word	0x00000640
        /*0138*/ 	.word	0x000000ff
        /*013c*/ 	.word	0x00000010
        /*0140*/ 	.short	0x0100
        /*0142*/ 	.byte	0x04
	.zero		1


	//   ....[5]....
        /*0144*/ 	.word	0x00000650
        /*0148*/ 	.word	0x000000ff
        /*014c*/ 	.word	0x00000030
        /*0150*/ 	.short	0x0100
        /*0152*/ 	.byte	0x04
	.zero		1


	//   ....[6]....
        /*0154*/ 	.word	0x00000660
        /*0158*/ 	.word	0x000000ff
        /*015c*/ 	.word	0x00000018
        /*0160*/ 	.short	0x0100
        /*0162*/ 	.byte	0x04
	.zero		1


	//   ....[7]....
        /*0164*/ 	.word	0x00000670
        /*0168*/ 	.word	0x000000ff
        /*016c*/ 	.word	0x00000038
        /*0170*/ 	.short	0x0100
        /*0172*/ 	.byte	0x04
	.zero		1


	//   ....[8]....
        /*0174*/ 	.word	0x000007a0
        /*0178*/ 	.word	0x000000ff
        /*017c*/ 	.word	0x00000040
        /*0180*/ 	.short	0x0100
        /*0182*/ 	.byte	0x04
	.zero		1


	//   ....[9]....
        /*0184*/ 	.word	0x000007b0
        /*0188*/ 	.word	0x000000ff
        /*018c*/ 	.word	0x00000050
        /*0190*/ 	.short	0x0100
        /*0192*/ 	.byte	0x04
	.zero		1


	//   ....[10]....
        /*0194*/ 	.word	0x000007c0
        /*0198*/ 	.word	0x000000ff
        /*019c*/ 	.word	0x00000048
        /*01a0*/ 	.short	0x0100
        /*01a2*/ 	.byte	0x04
	.zero		1


	//   ....[11]....
        /*01a4*/ 	.word	0x000007d0
        /*01a8*/ 	.word	0x000000ff
        /*01ac*/ 	.word	0x00000058
        /*01b0*/ 	.short	0x0100
        /*01b2*/ 	.byte	0x04
	.zero		1


	//   ....[12]....
        /*01b4*/ 	.word	0x000008c0
        /*01b8*/ 	.word	0x000000ff
        /*01bc*/ 	.word	0x00000060
        /*01c0*/ 	.short	0x0100
        /*01c2*/ 	.byte	0x06
	.zero		1


	//   ....[13]....
        /*01c4*/ 	.word	0x000008d0
        /*01c8*/ 	.word	0x000000ff
        /*01cc*/ 	.word	0x00000068
        /*01d0*/ 	.short	0x0100
        /*01d2*/ 	.byte	0x06
	.zero		1


	//   ....[14]....
        /*01d4*/ 	.word	0x00000a10
        /*01d8*/ 	.word	0x000000ff
        /*01dc*/ 	.word	0x00000070
        /*01e0*/ 	.short	0x0100
        /*01e2*/ 	.byte	0x06
	.zero		1


	//   ....[15]....
        /*01e4*/ 	.word	0x00000a20
        /*01e8*/ 	.word	0x000000ff
        /*01ec*/ 	.word	0x00000080
        /*01f0*/ 	.short	0x0100
        /*01f2*/ 	.byte	0x06
	.zero		1


	//   ....[16]....
        /*01f4*/ 	.word	0x00000a30
        /*01f8*/ 	.word	0x000000ff
        /*01fc*/ 	.word	0x00000078
        /*0200*/ 	.short	0x0100
        /*0202*/ 	.byte	0x06
	.zero		1


	//   ....[17]....
        /*0204*/ 	.word	0x00000a40
        /*0208*/ 	.word	0x000000ff
        /*020c*/ 	.word	0x00000088
        /*0210*/ 	.short	0x0100
        /*0212*/ 	.byte	0x06
	.zero		1


	//   ....[18]....
        /*0214*/ 	.word	0x00000b70
        /*0218*/ 	.word	0x000000ff
        /*021c*/ 	.word	0x00000090
        /*0220*/ 	.short	0x0100
        /*0222*/ 	.byte	0x04
	.zero		1


	//   ....[19]....
        /*0224*/ 	.word	0x00000b80
        /*0228*/ 	.word	0x000000ff
        /*022c*/ 	.word	0x000000b0
        /*0230*/ 	.short	0x0100
        /*0232*/ 	.byte	0x04
	.zero		1


	//   ....[20]....
        /*0234*/ 	.word	0x00000b90
        /*0238*/ 	.word	0x000000ff
        /*023c*/ 	.word	0x00000098
        /*0240*/ 	.short	0x0100
        /*0242*/ 	.byte	0x04
	.zero		1


	//   ....[21]....
        /*0244*/ 	.word	0x00000ba0
        /*0248*/ 	.word	0x000000ff
        /*024c*/ 	.word	0x000000b8
        /*0250*/ 	.short	0x0100
        /*0252*/ 	.byte	0x04
	.zero		1


	//   ....[22]....
        /*0254*/ 	.word	0x00000bb0
        /*0258*/ 	.word	0x000000ff
        /*025c*/ 	.word	0x000000a0
        /*0260*/ 	.short	0x0100
        /*0262*/ 	.byte	0x04
	.zero		1


	//   ....[23]....
        /*0264*/ 	.word	0x00000bc0
        /*0268*/ 	.word	0x000000ff
        /*026c*/ 	.word	0x000000c0
        /*0270*/ 	.short	0x0100
        /*0272*/ 	.byte	0x04
	.zero		1


	//   ....[24]....
        /*0274*/ 	.word	0x00000bd0
        /*0278*/ 	.word	0x000000ff
        /*027c*/ 	.word	0x000000a8
        /*0280*/ 	.short	0x0100
        /*0282*/ 	.byte	0x04
	.zero		1


	//   ....[25]....
        /*0284*/ 	.word	0x00000be0
        /*0288*/ 	.word	0x000000ff
        /*028c*/ 	.word	0x000000c8
        /*0290*/ 	.short	0x0100
        /*0292*/ 	.byte	0x04
	.zero		1


	//   ....[26]....
        /*0294*/ 	.word	0x00000cd0
        /*0298*/ 	.word	0x000000ff
        /*029c*/ 	.word	0x000000d0
        /*02a0*/ 	.short	0x0100
        /*02a2*/ 	.byte	0x04
	.zero		1


	//   ....[27]....
        /*02a4*/ 	.word	0x00000ce0
        /*02a8*/ 	.word	0x000000ff
        /*02ac*/ 	.word	0x000000e0
        /*02b0*/ 	.short	0x0100
        /*02b2*/ 	.byte	0x04
	.zero		1


	//   ....[28]....
        /*02b4*/ 	.word	0x00000cf0
        /*02b8*/ 	.word	0x000000ff
        /*02bc*/ 	.word	0x000000d8
        /*02c0*/ 	.short	0x0100
        /*02c2*/ 	.byte	0x04
	.zero		1


	//   ....[29]....
        /*02c4*/ 	.word	0x00000d00
        /*02c8*/ 	.word	0x000000ff
        /*02cc*/ 	.word	0x000000e8
        /*02d0*/ 	.short	0x0100
        /*02d2*/ 	.byte	0x04
	.zero		1


	//   ....[30]....
        /*02d4*/ 	.word	0x00001810
        /*02d8*/ 	.word	0x00000003
        /*02dc*/ 	.word	0x000000e0
        /*02e0*/ 	.short	0x010a
        /*02e2*/ 	.byte	0xff
	.zero		1


	//   ....[31]....
        /*02e4*/ 	.word	0x00001840
        /*02e8*/ 	.word	0x00000003
        /*02ec*/ 	.word	0x000000d0
        /*02f0*/ 	.short	0x0101
        /*02f2*/ 	.byte	0xff
	.zero		1


	//   ....[32]....
        /*02f4*/ 	.word	0x00001910
        /*02f8*/ 	.word	0x000000ff
        /*02fc*/ 	.word	0x00000020
        /*0300*/ 	.short	0x010a
        /*0302*/ 	.byte	0x04
	.zero		1


	//   ....[33]....
        /*0304*/ 	.word	0x00001990
        /*0308*/ 	.word	0x000000ff
        /*030c*/ 	.word	0x00000020
        /*0310*/ 	.short	0x010a
        /*0312*/ 	.byte	0x21
	.zero		1


	//   ....[34]....
        /*0314*/ 	.word	0x00001b20
        /*0318*/ 	.word	0x000000ff
        /*031c*/ 	.word	0x00000020
        /*0320*/ 	.short	0x010a
        /*0322*/ 	.byte	0x05
	.zero		1


	//   ....[35]....
        /*0324*/ 	.word	0x00001d10
        /*0328*/ 	.word	0x000000ff
        /*032c*/ 	.word	0x00000068
        /*0330*/ 	.short	0x0101
        /*0332*/ 	.byte	0x0d
	.zero		1


	//   ....[36]....
        /*0334*/ 	.word	0x00001d30
        /*0338*/ 	.word	0x000000ff
        /*033c*/ 	.word	0x00000020
        /*0340*/ 	.short	0x010a
        /*0342*/ 	.byte	0x04
	.zero		1


	//   ....[37]....
        /*0344*/ 	.word	0x00001db0
        /*0348*/ 	.word	0x000000ff
        /*034c*/ 	.word	0x00000020
        /*0350*/ 	.short	0x010a
        /*0352*/ 	.byte	0x21
	.zero		1


	//   ....[38]....
        /*0354*/ 	.word	0x00001f40
        /*0358*/ 	.word	0x000000ff
        /*035c*/ 	.word	0x00000020
        /*0360*/ 	.short	0x010a
        /*0362*/ 	.byte	0x05
	.zero		1


	//   ....[39]....
        /*0364*/ 	.word	0x00002140
        /*0368*/ 	.word	0x00000003
        /*036c*/ 	.word	0x00000070
        /*0370*/ 	.short	0x010a
        /*0372*/ 	.byte	0xff
	.zero		1


	//   ....[40]....
        /*0374*/ 	.word	0x00002290
        /*0378*/ 	.word	0x00000000
        /*037c*/ 	.word	0x00000000
        /*0380*/ 	.short	0x0101
        /*0382*/ 	.byte	0xff
	.zero		1


	//   ....[41]....
        /*0384*/ 	.word	0x00002840
        /*0388*/ 	.word	0x000000ff
        /*038c*/ 	.word	0x00000000
        /*0390*/ 	.short	0x010a
        /*0392*/ 	.byte	0x04
	.zero		1


	//   ....[42]....
        /*0394*/ 	.word	0x000028d0
        /*0398*/ 	.word	0x000000ff
        /*039c*/ 	.word	0x00000000
        /*03a0*/ 	.short	0x010a
        /*03a2*/ 	.byte	0x05
	.zero		1


	//   ....[43]....
        /*03a4*/ 	.word	0x00002960
        /*03a8*/ 	.word	0x000000ff
        /*03ac*/ 	.word	0x00000000
        /*03b0*/ 	.short	0x010a
        /*03b2*/ 	.byte	0x05
	.zero		1


	//   ....[44]....
        /*03b4*/ 	.word	0x00002a00
        /*03b8*/ 	.word	0x00000000
        /*03bc*/ 	.word	0x00000000
        /*03c0*/ 	.short	0x010a
        /*03c2*/ 	.byte	0xff
	.zero		1


	//   ....[45]....
        /*03c4*/ 	.word	0x00002b20
        /*03c8*/ 	.word	0x00000002
        /*03cc*/ 	.word	0x000000d0
        /*03d0*/ 	.short	0x010a
        /*03d2*/ 	.byte	0xff
	.zero		1


	//   ....[46]....
        /*03d4*/ 	.word	0x00002b80
        /*03d8*/ 	.word	0x00000004
        /*03dc*/ 	.word	0x00000000
        /*03e0*/ 	.short	0x0101
        /*03e2*/ 	.byte	0xff
	.zero		1


	//   ....[47]....
        /*03e4*/ 	.word	0x00002ba0
        /*03e8*/ 	.word	0x000000ff
        /*03ec*/ 	.word	0x00000080
        /*03f0*/ 	.short	0x010a
        /*03f2*/ 	.byte	0x04
	.zero		1


	//   ....[48]....
        /*03f4*/ 	.word	0x00002cc0
        /*03f8*/ 	.word	0x00000002
        /*03fc*/ 	.word	0x00000070
        /*0400*/ 	.short	0x010a
        /*0402*/ 	.byte	0xff
	.zero		1


	//   ....[49]....
        /*0404*/ 	.word	0x00002dd0
        /*0408*/ 	.word	0x00000002
        /*040c*/ 	.word	0x00000000
        /*0410*/ 	.short	0x0101
        /*0412*/ 	.byte	0xff
	.zero		1


	//   ....[50]....
        /*0414*/ 	.word	0x00002e60
        /*0418*/ 	.word	0x000000ff
        /*041c*/ 	.word	0x00000080
        /*0420*/ 	.short	0x0106
        /*0422*/ 	.byte	0x04
	.zero		1


	//   ....[51]....
        /*0424*/ 	.word	0x00002e80
        /*0428*/ 	.word	0x000000ff
        /*042c*/ 	.word	0x00000080
        /*0430*/ 	.short	0x010a
        /*0432*/ 	.byte	0x04
	.zero		1


	//   ....[52]....
        /*0434*/ 	.word	0x00002f10
        /*0438*/ 	.word	0x000000ff
        /*043c*/ 	.word	0x00000080
        /*0440*/ 	.short	0x0106
        /*0442*/ 	.byte	0x07
	.zero		1


	//   ....[53]....
        /*0444*/ 	.word	0x00002f50
        /*0448*/ 	.word	0x00000000
        /*044c*/ 	.word	0x00000080
        /*0450*/ 	.short	0x010a
        /*0452*/ 	.byte	0xff
	.zero		1


	//   ....[54]....
        /*0454*/ 	.word	0x00003520
        /*0458*/ 	.word	0x00000000
        /*045c*/ 	.word	0x00000070
        /*0460*/ 	.short	0x010a
        /*0462*/ 	.byte	0xff
	.zero		1


	//   ....[55]....
        /*0464*/ 	.word	0x00003620
        /*0468*/ 	.word	0x00000003
        /*046c*/ 	.word	0x00000000
        /*0470*/ 	.short	0x0101
        /*0472*/ 	.byte	0xff
	.zero		1


	//   ....[56]....
        /*0474*/ 	.word	0x00003630
        /*0478*/ 	.word	0x000000ff
        /*047c*/ 	.word	0x00000000
        /*0480*/ 	.short	0x010a
        /*0482*/ 	.byte	0x04
	.zero		1


	//   ....[57]....
        /*0484*/ 	.word	0x000036b0
        /*0488*/ 	.word	0x000000ff
        /*048c*/ 	.word	0x000000b0
        /*0490*/ 	.short	0x010a
        /*0492*/ 	.byte	0x2e
	.zero		1


	//   ....[58]....
        /*0494*/ 	.word	0x00003790
        /*0498*/ 	.word	0x000000ff
        /*049c*/ 	.word	0x00000000
        /*04a0*/ 	.short	0x010a
        /*04a2*/ 	.byte	0x07
	.zero		1


	//   ....[59]....
        /*04a4*/ 	.word	0x000038d0
        /*04a8*/ 	.word	0x000000ff
        /*04ac*/ 	.word	0x00000000
        /*04b0*/ 	.short	0x010a
        /*04b2*/ 	.byte	0x04
	.zero		1


	//   ....[60]....
        /*04b4*/ 	.word	0x00003ca0
        /*04b8*/ 	.word	0x000000ff
        /*04bc*/ 	.word	0x00000000
        /*04c0*/ 	.short	0x010a
        /*04c2*/ 	.byte	0x04
	.zero		1


	//   ....[61]....
        /*04c4*/ 	.word	0x00003d30
        /*04c8*/ 	.word	0x000000ff
        /*04cc*/ 	.word	0x00000000
        /*04d0*/ 	.short	0x010a
        /*04d2*/ 	.byte	0x05
	.zero		1


	//   ....[62]....
        /*04d4*/ 	.word	0x00003dc0
        /*04d8*/ 	.word	0x000000ff
        /*04dc*/ 	.word	0x00000000
        /*04e0*/ 	.short	0x010a
        /*04e2*/ 	.byte	0x05
	.zero		1


	//   ....[63]....
        /*04e4*/ 	.word	0x00003e50
        /*04e8*/ 	.word	0x000000ff
        /*04ec*/ 	.word	0x00000000
        /*04f0*/ 	.short	0x010a
        /*04f2*/ 	.byte	0x04
	.zero		1


	//   ....[64]....
        /*04f4*/ 	.word	0x00004350
        /*04f8*/ 	.word	0x00000008
        /*04fc*/ 	.word	0x00000070
        /*0500*/ 	.short	0x010a
        /*0502*/ 	.byte	0xff
	.zero		1


	//   ....[65]....
        /*0504*/ 	.word	0x000044c0
        /*0508*/ 	.word	0x00000000
        /*050c*/ 	.word	0x00000000
        /*0510*/ 	.short	0x0101
        /*0512*/ 	.byte	0xff
	.zero		1


	//   ....[66]....
        /*0514*/ 	.word	0x000049a0
        /*0518*/ 	.word	0x000000ff
        /*051c*/ 	.word	0x00000068
        /*0520*/ 	.short	0x010a
        /*0522*/ 	.byte	0x15
	.zero		1


	//   ....[67]....
        /*0524*/ 	.word	0x00004b30
        /*0528*/ 	.word	0x000000ff
        /*052c*/ 	.word	0x00000050
        /*0530*/ 	.short	0x010a
        /*0532*/ 	.byte	0x15
	.zero		1


	//   ....[68]....
        /*0534*/ 	.word	0x00004ca0
        /*0538*/ 	.word	0x000000ff
        /*053c*/ 	.word	0x00000040
        /*0540*/ 	.short	0x010b
        /*0542*/ 	.byte	0x15
	.zero		1


	//   ....[69]....
        /*0544*/ 	.word	0x00004cc0
        /*0548*/ 	.word	0x000000ff
        /*054c*/ 	.word	0x00000000
        /*0550*/ 	.short	0x0101
        /*0552*/ 	.byte	0x04
	.zero		1


	//   ....[70]....
        /*0554*/ 	.word	0x00004cd0
        /*0558*/ 	.word	0x000000ff
        /*055c*/ 	.word	0x00000058
        /*0560*/ 	.short	0x010a
        /*0562*/ 	.byte	0x15
	.zero		1


	//   ....[71]....
        /*0564*/ 	.word	0x00004ec0
        /*0568*/ 	.word	0x000000ff
        /*056c*/ 	.word	0x00000048
        /*0570*/ 	.short	0x010b
        /*0572*/ 	.byte	0x15
	.zero		1


	//   ....[72]....
        /*0574*/ 	.word	0x00004ed0
        /*0578*/ 	.word	0x000000ff
        /*057c*/ 	.word	0x00000000
        /*0580*/ 	.short	0x0101
        /*0582*/ 	.byte	0x26
	.zero		1


	//   ....[73]....
        /*0584*/ 	.word	0x00004f00
        /*0588*/ 	.word	0x000000ff
        /*058c*/ 	.word	0x00000050
        /*0590*/ 	.short	0x010a
        /*0592*/ 	.byte	0x15
	.zero		1


	//   ....[74]....
        /*0594*/ 	.word	0x00004f40
        /*0598*/ 	.word	0x00000000
        /*059c*/ 	.word	0x00000058
        /*05a0*/ 	.short	0x010a
        /*05a2*/ 	.byte	0xff
	.zero		1


	//   ....[75]....
        /*05a4*/ 	.word	0x00005250
        /*05a8*/ 	.word	0x00000003
        /*05ac*/ 	.word	0x00000070
        /*05b0*/ 	.short	0x010a
        /*05b2*/ 	.byte	0xff
	.zero		1


	//   ....[76]....
        /*05b4*/ 	.word	0x000053d0
        /*05b8*/ 	.word	0x00000000
        /*05bc*/ 	.word	0x00000000
        /*05c0*/ 	.short	0x0101
        /*05c2*/ 	.byte	0xff
	.zero		1


	//   ....[77]....
        /*05c4*/ 	.word	0x00005f10
        /*05c8*/ 	.word	0x00000002
        /*05cc*/ 	.word	0x00000040
        /*05d0*/ 	.short	0x010a
        /*05d2*/ 	.byte	0xff
	.zero		1


	//   ....[78]....
        /*05d4*/ 	.word	0x00005f80
        /*05d8*/ 	.word	0x00000061
        /*05dc*/ 	.word	0x00000090
        /*05e0*/ 	.short	0x010a
        /*05e2*/ 	.byte	0xff
	.zero		1


	//   ....[79]....
        /*05e4*/ 	.word	0x00006060
        /*05e8*/ 	.word	0x00000002
        /*05ec*/ 	.word	0x00000040
        /*05f0*/ 	.short	0x010a
        /*05f2*/ 	.byte	0xff
	.zero		1


	//   ....[80]....
        /*05f4*/ 	.word	0x000061a0
        /*05f8*/ 	.word	0x00000002
        /*05fc*/ 	.word	0x00000000
        /*0600*/ 	.short	0x0101
        /*0602*/ 	.byte	0xff
	.zero		1


	//   ....[81]....
        /*0604*/ 	.word	0x00006200
        /*0608*/ 	.word	0x00000061
        /*060c*/ 	.word	0x00000090
        /*0610*/ 	.short	0x010a
        /*0612*/ 	.byte	0xff
	.zero		1


	//   ....[82]....
        /*0614*/ 	.word	0x00006d50
        /*0618*/ 	.word	0x0000006a
        /*061c*/ 	.word	0x00000040
        /*0620*/ 	.short	0x010a
        /*0622*/ 	.byte	0xff
	.zero		1


	//   ....[83]....
        /*0624*/ 	.word	0x00006e10
        /*0628*/ 	.word	0x0000006a
        /*062c*/ 	.word	0x00000040
        /*0630*/ 	.short	0x010a
        /*0632*/ 	.byte	0xff
	.zero		1


	//   ....[84]....
        /*0634*/ 	.word	0x00006f30
        /*0638*/ 	.word	0x00000003
        /*063c*/ 	.word	0x00000000
        /*0640*/ 	.short	0x0101
        /*0642*/ 	.byte	0xff
	.zero		1


	//   ....[85]....
        /*0644*/ 	.word	0x00007370
        /*0648*/ 	.word	0x000000ff
        /*064c*/ 	.word	0x00000000
        /*0650*/ 	.short	0x0101
        /*0652*/ 	.byte	0x04
	.zero		1


	//   ....[86]....
        /*0654*/ 	.word	0x00007bd0
        /*0658*/ 	.word	0x00000003
        /*065c*/ 	.word	0x000000e0
        /*0660*/ 	.short	0x010a
        /*0662*/ 	.byte	0xff
	.zero		1


	//   ....[87]....
        /*0664*/ 	.word	0x00007c30
        /*0668*/ 	.word	0x00000000
        /*066c*/ 	.word	0x00000020
        /*0670*/ 	.short	0x010a
        /*0672*/ 	.byte	0xff
	.zero		1


	//   ....[88]....
        /*0674*/ 	.word	0x00007c90
        /*0678*/ 	.word	0x00000000
        /*067c*/ 	.word	0x00000020
        /*0680*/ 	.short	0x010a
        /*0682*/ 	.byte	0xff
	.zero		1


	//   ....[89]....
        /*0684*/ 	.word	0x00007ce0
        /*0688*/ 	.word	0x00000003
        /*068c*/ 	.word	0x00000070
        /*0690*/ 	.short	0x010a
        /*0692*/ 	.byte	0xff
	.zero		1


	//   ....[90]....
        /*0694*/ 	.word	0x00007d40
        /*0698*/ 	.word	0x00000000
        /*069c*/ 	.word	0x00000000
        /*06a0*/ 	.short	0x010a
        /*06a2*/ 	.byte	0xff
	.zero		1


	//   ....[91]....
        /*06a4*/ 	.word	0x00007da0
        /*06a8*/ 	.word	0x00000000
        /*06ac*/ 	.word	0x00000000
        /*06b0*/ 	.short	0x010a
        /*06b2*/ 	.byte	0xff
	.zero		1


	//   ....[92]....
        /*06b4*/ 	.word	0x00007e00
        /*06b8*/ 	.word	0x00000000
        /*06bc*/ 	.word	0x00000000
        /*06c0*/ 	.short	0x010a
        /*06c2*/ 	.byte	0xff
	.zero		1


	//   ....[93]....
        /*06c4*/ 	.word	0x00007e50
        /*06c8*/ 	.word	0x00000002
        /*06cc*/ 	.word	0x000000d0
        /*06d0*/ 	.short	0x010a
        /*06d2*/ 	.byte	0xff
	.zero		1


	//   ....[94]....
        /*06d4*/ 	.word	0x00007eb0
        /*06d8*/ 	.word	0x00000002
        /*06dc*/ 	.word	0x00000080
        /*06e0*/ 	.short	0x010a
        /*06e2*/ 	.byte	0xff
	.zero		1


	//   ....[95]....
        /*06e4*/ 	.word	0x00007f00
        /*06e8*/ 	.word	0x00000002
        /*06ec*/ 	.word	0x00000070
        /*06f0*/ 	.short	0x010a
        /*06f2*/ 	.byte	0xff
	.zero		1


	//   ....[96]....
        /*06f4*/ 	.word	0x00007f60
        /*06f8*/ 	.word	0x00000000
        /*06fc*/ 	.word	0x00000080
        /*0700*/ 	.short	0x010a
        /*0702*/ 	.byte	0xff
	.zero		1


	//   ....[97]....
        /*0704*/ 	.word	0x00007fb0
        /*0708*/ 	.word	0x00000000
        /*070c*/ 	.word	0x00000070
        /*0710*/ 	.short	0x010a
        /*0712*/ 	.byte	0xff
	.zero		1


	//   ....[98]....
        /*0714*/ 	.word	0x00008010
        /*0718*/ 	.word	0x00000003
        /*071c*/ 	.word	0x000000b0
        /*0720*/ 	.short	0x010a
        /*0722*/ 	.byte	0xff
	.zero		1


	//   ....[99]....
        /*0724*/ 	.word	0x00008070
        /*0728*/ 	.word	0x00000000
        /*072c*/ 	.word	0x00000000
        /*0730*/ 	.short	0x010a
        /*0732*/ 	.byte	0xff
	.zero		1


	//   ....[100]....
        /*0734*/ 	.word	0x000080d0
        /*0738*/ 	.word	0x00000000
        /*073c*/ 	.word	0x00000000
        /*0740*/ 	.short	0x010a
        /*0742*/ 	.byte	0xff
	.zero		1


	//   ....[101]....
        /*0744*/ 	.word	0x00008130
        /*0748*/ 	.word	0x00000000
        /*074c*/ 	.word	0x00000000
        /*0750*/ 	.short	0x010a
        /*0752*/ 	.byte	0xff
	.zero		1


	//   ....[102]....
        /*0754*/ 	.word	0x00008190
        /*0758*/ 	.word	0x00000000
        /*075c*/ 	.word	0x00000000
        /*0760*/ 	.short	0x010a
        /*0762*/ 	.byte	0xff
	.zero		1


	//   ....[103]....
        /*0764*/ 	.word	0x000081f0
        /*0768*/ 	.word	0x00000000
        /*076c*/ 	.word	0x00000000
        /*0770*/ 	.short	0x010a
        /*0772*/ 	.byte	0xff
	.zero		1


	//   ....[104]....
        /*0774*/ 	.word	0x00008240
        /*0778*/ 	.word	0x00000008
        /*077c*/ 	.word	0x00000070
        /*0780*/ 	.short	0x010a
        /*0782*/ 	.byte	0xff
	.zero		1


	//   ....[105]....
        /*0784*/ 	.word	0x000082a0
        /*0788*/ 	.word	0x00000000
        /*078c*/ 	.word	0x00000068
        /*0790*/ 	.short	0x010a
        /*0792*/ 	.byte	0xff
	.zero		1


	//   ....[106]....
        /*0794*/ 	.word	0x00008300
        /*0798*/ 	.word	0x00000005
        /*079c*/ 	.word	0x00000050
        /*07a0*/ 	.short	0x010a
        /*07a2*/ 	.byte	0xff
	.zero		1


	//   ....[107]....
        /*07a4*/ 	.word	0x00008360
        /*07a8*/ 	.word	0x00000005
        /*07ac*/ 	.word	0x00000058
        /*07b0*/ 	.short	0x010a
        /*07b2*/ 	.byte	0xff
	.zero		1


	//   ....[108]....
        /*07b4*/ 	.word	0x000083c0
        /*07b8*/ 	.word	0x00000000
        /*07bc*/ 	.word	0x00000050
        /*07c0*/ 	.short	0x010a
        /*07c2*/ 	.byte	0xff
	.zero		1


	//   ....[109]....
        /*07c4*/ 	.word	0x00008410
        /*07c8*/ 	.word	0x00000003
        /*07cc*/ 	.word	0x00000070
        /*07d0*/ 	.short	0x010a
        /*07d2*/ 	.byte	0xff
	.zero		1


	//   ....[110]....
        /*07d4*/ 	.word	0x00008460
        /*07d8*/ 	.word	0x00000002
        /*07dc*/ 	.word	0x00000040
        /*07e0*/ 	.short	0x010a
        /*07e2*/ 	.byte	0xff
	.zero		1


	//   ....[111]....
        /*07e4*/ 	.word	0x000084b0
        /*07e8*/ 	.word	0x00000061
        /*07ec*/ 	.word	0x00000090
        /*07f0*/ 	.short	0x010a
        /*07f2*/ 	.byte	0xff
	.zero		1


	//   ....[112]....
        /*07f4*/ 	.word	0x00008500
        /*07f8*/ 	.word	0x0000006a
        /*07fc*/ 	.word	0x00000040
        /*0800*/ 	.short	0x010a
        /*0802*/ 	.byte	0xff
	.zero		1


	//----- nvinfo : EIATTR_NUM_MBARRIERS
	.align		4
.L_47:
        /*0804*/ 	.byte	0x03, 0x38
        /*0806*/ 	.short	0x001e


	//----- nvinfo : EIATTR_EXIT_INSTR_OFFSETS
	.align		4
        /*0808*/ 	.byte	0x04, 0x1c
        /*080a*/ 	.short	(.L_49 - .L_48)


	//   ....[0]....
.L_48:
        /*080c*/ 	.word	0x00002a30


	//   ....[1]....
        /*0810*/ 	.word	0x00002f20


	//   ....[2]....
        /*0814*/ 	.word	0x00002f80


	//   ....[3]....
        /*0818*/ 	.word	0x000040b0


	//   ....[4]....
        /*081c*/ 	.word	0x00004f70


	//   ....[5]....
        /*0820*/ 	.word	0x00004fb0


	//   ....[6]....
        /*0824*/ 	.word	0x00007bc0


	//----- nvinfo : EIATTR_MAX_THREADS
	.align		4
.L_49:
        /*0828*/ 	.byte	0x04, 0x05
        /*082a*/ 	.short	(.L_51 - .L_50)
.L_50:
        /*082c*/ 	.word	0x00000100
        /*0830*/ 	.word	0x00000001
        /*0834*/ 	.word	0x00000001


	//----- nvinfo : EIATTR_CRS_STACK_SIZE
	.align		4
.L_51:
        /*0838*/ 	.byte	0x04, 0x1e
        /*083a*/ 	.short	(.L_53 - .L_52)
.L_52:
        /*083c*/ 	.word	0x00000000


	//----- nvinfo : EIATTR_CBANK_PARAM_SIZE
	.align		4
.L_53:
        /*0840*/ 	.byte	0x03, 0x19
        /*0842*/ 	.short	0x0800


	//----- nvinfo : EIATTR_PARAM_CBANK
	.align		4
        /*0844*/ 	.byte	0x04, 0x0a
        /*0846*/ 	.short	(.L_55 - .L_54)
	.align		4
.L_54:
        /*0848*/ 	.word	index@(.nv.constant0._ZN7cutlass13device_kernelINS_4gemm6kernel13GemmUniversalIN4cute5tupleIJiiiiEEENS1_10collective13CollectiveMmaINS1_35MainloopSm100TmaUmmaWarpSpecializedILi4ELi2ELi4ENS5_IJNS4_1CILi2EEENSA_ILi1EEESC_EEEEENS5_IJNSA_ILi64EEENSA_ILi128EEENSA_ILi256EEEEEENS_12float_e4m3_tENS5_IJlSC_lEEESJ_SK_NS4_8TiledMMAINS4_8MMA_AtomIJNS4_10MMA_TraitsINS4_19SM100_MMA_F8F6F4_SSEJSJ_SJ_fSF_SG_NS4_17integral_constantINS4_4UMMA5MajorELSR_0EEESS_NSP_INSQ_7ScaleInELST_0EEESU_EEEEEENS4_6LayoutINS5_IJSC_SC_SC_EEENS5_IJNSA_ILi0EEESZ_SZ_EEEEENS5_IJNS4_10UnderscoreES12_S12_EEEEENS4_13SM90_TMA_LOADENS4_14ComposedLayoutINS4_7SwizzleILi3ELi4ELi3EEENS4_18smem_ptr_flag_bitsILi8EEENSX_INS5_IJNSA_ILi8EEESG_EEENS5_IJSG_SC_EEEEEEEvNS4_8identityENS4_23SM90_TMA_LOAD_MULTICASTES1F_vS1G_EENS_8epilogue10collective18CollectiveEpilogueINS1J_23Sm100TmaWarpSpecializedILi2ELi2ELi32ELb0ELb0EEEJSI_NS5_IJNSX_ISF_SC_EES1O_EEESJ_SK_SJ_SK_NS1J_6fusion15FusionCallbacksIS1N_NS1Q_17LinearCombinationISJ_fSJ_fLNS_15FloatRoundStyleE2EEESI_S1P_JEEENS4_5SM1004TMEM4LOAD26SM100_TMEM_LOAD_16dp32b32xES15_NS16_INS17_ILi2ELi4ELi3EEES1A_NSX_INS5_IJS1B_SF_EEENS5_IJSF_SC_EEEEEEENS4_39AutoVectorizingCopyWithAssumedAlignmentILi128EEENS4_14SM90_TMA_STOREES24_S26_S26_EEEvvEEEEvNT_6ParamsE)
        /*084c*/ 	.short	0x0380
        /*084e*/ 	.short	0x0800


	//----- nvinfo : EIATTR_SW_WAR
	.align		4
.L_55:
        /*0850*/ 	.byte	0x04, 0x36
        /*0852*/ 	.short	(.L_57 - .L_56)
.L_56:
        /*0854*/ 	.word	0x00000008
.L_57:


//--------------------- .nv.callgraph             --------------------------
	.section	.nv.callgraph,"",@"SHT_CUDA_CALLGRAPH"
	.align	4
	.sectionentsize	8
	.align		4
        /*0000*/ 	.word	0x00000000
	.align		4
        /*0004*/ 	.word	0xffffffff
	.align		4
        /*0008*/ 	.word	index@(_ZN7cutlass13device_kernelINS_4gemm6kernel13GemmUniversalIN4cute5tupleIJiiiiEEENS1_10collective13CollectiveMmaINS1_35MainloopSm100TmaUmmaWarpSpecializedILi4ELi2ELi4ENS5_IJNS4_1CILi2EEENSA_ILi1EEESC_EEEEENS5_IJNSA_ILi64EEENSA_ILi128EEENSA_ILi256EEEEEENS_12float_e4m3_tENS5_IJlSC_lEEESJ_SK_NS4_8TiledMMAINS4_8MMA_AtomIJNS4_10MMA_TraitsINS4_19SM100_MMA_F8F6F4_SSEJSJ_SJ_fSF_SG_NS4_17integral_constantINS4_4UMMA5MajorELSR_0EEESS_NSP_INSQ_7ScaleInELST_0EEESU_EEEEEENS4_6LayoutINS5_IJSC_SC_SC_EEENS5_IJNSA_ILi0EEESZ_SZ_EEEEENS5_IJNS4_10UnderscoreES12_S12_EEEEENS4_13SM90_TMA_LOADENS4_14ComposedLayoutINS4_7SwizzleILi3ELi4ELi3EEENS4_18smem_ptr_flag_bitsILi8EEENSX_INS5_IJNSA_ILi8EEESG_EEENS5_IJSG_SC_EEEEEEEvNS4_8identityENS4_23SM90_TMA_LOAD_MULTICASTES1F_vS1G_EENS_8epilogue10collective18CollectiveEpilogueINS1J_23Sm100TmaWarpSpecializedILi2ELi2ELi32ELb0ELb0EEEJSI_NS5_IJNSX_ISF_SC_EES1O_EEESJ_SK_SJ_SK_NS1J_6fusion15FusionCallbacksIS1N_NS1Q_17LinearCombinationISJ_fSJ_fLNS_15FloatRoundStyleE2EEESI_S1P_JEEENS4_5SM1004TMEM4LOAD26SM100_TMEM_LOAD_16dp32b32xES15_NS16_INS17_ILi2ELi4ELi3EEES1A_NSX_INS5_IJS1B_SF_EEENS5_IJSF_SC_EEEEEEENS4_39AutoVectorizingCopyWithAssumedAlignmentILi128EEENS4_14SM90_TMA_STOREES24_S26_S26_EEEvvEEEEvNT_6ParamsE)
	.align		4
        /*000c*/ 	.word	index@(__assertfail)
	.align		4
        /*0010*/ 	.word	0x00000000
	.align		4
        /*0014*/ 	.word	0xfffffffe
	.align		4
        /*0018*/ 	.word	0x00000000
	.align		4
        /*001c*/ 	.word	0xfffffffd
	.align		4
        /*0020*/ 	.word	0x00000000
	.align		4
        /*0024*/ 	.word	0xfffffffc


//--------------------- .nv.constant4             --------------------------
	.section	.nv.constant4,"a",@progbits
	.align	8
	.align		8
.nv.constant4:
        /*0000*/ 	.dword	__assertfail
	.align		8
        /*0008*/ 	.dword	__unnamed_1
	.align		8
        /*0010*/ 	.dword	__unnamed_2
	.align		8
        /*0018*/ 	.dword	_ZN40_INTERNAL_98f3b1cb_4_k_cu_1f2f3bac_113414cuda3std3__45__cpo5beginE
	.align		8
        /*0020*/ 	.dword	_ZN40_INTERNAL_98f3b1cb_4_k_cu_1f2f3bac_113414cuda3std3__45__cpo3endE
	.align		8
        /*0028*/ 	.dword	_ZN40_INTERNAL_98f3b1cb_4_k_cu_1f2f3bac_113414cuda3std3__45__cpo6cbeginE
	.align		8
        /*0030*/ 	.dword	_ZN40_INTERNAL_98f3b1cb_4_k_cu_1f2f3bac_113414cuda3std3__45__cpo4cendE
	.align		8
        /*0038*/ 	.dword	_ZN40_INTERNAL_98f3b1cb_4_k_cu_1f2f3bac_113414cuda3std3__442_GLOBAL__N__98f3b1cb_4_k_cu_1f2f3bac_113416ignoreE
	.align		8
        /*0040*/ 	.dword	_ZN40_INTERNAL_98f3b1cb_4_k_cu_1f2f3bac_113414cuda3std3__419piecewise_constructE
	.align		8
        /*0048*/ 	.dword	_ZN40_INTERNAL_98f3b1cb_4_k_cu_1f2f3bac_113414cuda3std3__48in_placeE
	.align		8
        /*0050*/ 	.dword	_ZN40_INTERNAL_98f3b1cb_4_k_cu_1f2f3bac_113414cuda3std6ranges3__45__cpo4swapE
	.align		8
        /*0058*/ 	.dword	_ZN40_INTERNAL_98f3b1cb_4_k_cu_1f2f3bac_113414cuda3std6ranges3__45__cpo9iter_moveE
	.align		8
        /*0060*/ 	.dword	_ZN40_INTERNAL_98f3b1cb_4_k_cu_1f2f3bac_113414cute7productE
	.align		8
        /*0068*/ 	.dword	_ZN40_INTERNAL_98f3b1cb_4_k_cu_1f2f3bac_113414cute1_E
	.align		8
        /*0070*/ 	.dword	$str$25
	.align		8
        /*0078*/ 	.dword	$str$26
	.align		8
        /*0080*/ 	.dword	$str$27
	.align		8
        /*0088*/ 	.dword	$str$28


//--------------------- .text._ZN7cutlass13device_kernelINS_4gemm6kernel13GemmUniversalIN4cute5tupleIJiiiiEEENS1_10collective13CollectiveMmaINS1_35MainloopSm100TmaUmmaWarpSpecializedILi4ELi2ELi4ENS5_IJNS4_1CILi2EEENSA_ILi1EEESC_EEEEENS5_IJNSA_ILi64EEENSA_ILi128EEENSA_ILi256EEEEEENS_12float_e4m3_tENS5_IJlSC_lEEESJ_SK_NS4_8TiledMMAINS4_8MMA_AtomIJNS4_10MMA_TraitsINS4_19SM100_MMA_F8F6F4_SSEJSJ_SJ_fSF_SG_NS4_17integral_constantINS4_4UMMA5MajorELSR_0EEESS_NSP_INSQ_7ScaleInELST_0EEESU_EEEEEENS4_6LayoutINS5_IJSC_SC_SC_EEENS5_IJNSA_ILi0EEESZ_SZ_EEEEENS5_IJNS4_10UnderscoreES12_S12_EEEEENS4_13SM90_TMA_LOADENS4_14ComposedLayoutINS4_7SwizzleILi3ELi4ELi3EEENS4_18smem_ptr_flag_bitsILi8EEENSX_INS5_IJNSA_ILi8EEESG_EEENS5_IJSG_SC_EEEEEEEvNS4_8identityENS4_23SM90_TMA_LOAD_MULTICASTES1F_vS1G_EENS_8epilogue10collective18CollectiveEpilogueINS1J_23Sm100TmaWarpSpecializedILi2ELi2ELi32ELb0ELb0EEEJSI_NS5_IJNSX_ISF_SC_EES1O_EEESJ_SK_SJ_SK_NS1J_6fusion15FusionCallbacksIS1N_NS1Q_17LinearCombinationISJ_fSJ_fLNS_15FloatRoundStyleE2EEESI_S1P_JEEENS4_5SM1004TMEM4LOAD26SM100_TMEM_LOAD_16dp32b32xES15_NS16_INS17_ILi2ELi4ELi3EEES1A_NSX_INS5_IJS1B_SF_EEENS5_IJSF_SC_EEEEEEENS4_39AutoVectorizingCopyWithAssumedAlignmentILi128EEENS4_14SM90_TMA_STOREES24_S26_S26_EEEvvEEEEvNT_6ParamsE --------------------------
	.section	.text._ZN7cutlass13device_kernelINS_4gemm6kernel13GemmUniversalIN4cute5tupleIJiiiiEEENS1_10collective13CollectiveMmaINS1_35MainloopSm100TmaUmmaWarpSpecializedILi4ELi2ELi4ENS5_IJNS4_1CILi2EEENSA_ILi1EEESC_EEEEENS5_IJNSA_ILi64EEENSA_ILi128EEENSA_ILi256EEEEEENS_12float_e4m3_tENS5_IJlSC_lEEESJ_SK_NS4_8TiledMMAINS4_8MMA_AtomIJNS4_10MMA_TraitsINS4_19SM100_MMA_F8F6F4_SSEJSJ_SJ_fSF_SG_NS4_17integral_constantINS4_4UMMA5MajorELSR_0EEESS_NSP_INSQ_7ScaleInELST_0EEESU_EEEEEENS4_6LayoutINS5_IJSC_SC_SC_EEENS5_IJNSA_ILi0EEESZ_SZ_EEEEENS5_IJNS4_10UnderscoreES12_S12_EEEEENS4_13SM90_TMA_LOADENS4_14ComposedLayoutINS4_7SwizzleILi3ELi4ELi3EEENS4_18smem_ptr_flag_bitsILi8EEENSX_INS5_IJNSA_ILi8EEESG_EEENS5_IJSG_SC_EEEEEEEvNS4_8identityENS4_23SM90_TMA_LOAD_MULTICASTES1F_vS1G_EENS_8epilogue10collective18CollectiveEpilogueINS1J_23Sm100TmaWarpSpecializedILi2ELi2ELi32ELb0ELb0EEEJSI_NS5_IJNSX_ISF_SC_EES1O_EEESJ_SK_SJ_SK_NS1J_6fusion15FusionCallbacksIS1N_NS1Q_17LinearCombinationISJ_fSJ_fLNS_15FloatRoundStyleE2EEESI_S1P_JEEENS4_5SM1004TMEM4LOAD26SM100_TMEM_LOAD_16dp32b32xES15_NS16_INS17_ILi2ELi4ELi3EEES1A_NSX_INS5_IJS1B_SF_EEENS5_IJSF_SC_EEEEEEENS4_39AutoVectorizingCopyWithAssumedAlignmentILi128EEENS4_14SM90_TMA_STOREES24_S26_S26_EEEvvEEEEvNT_6ParamsE,"ax",@progbits
	.align	128
.text._ZN7cutlass13device_kernelINS_4gemm6kernel13GemmUniversalIN4cute5tupleIJiiiiEEENS1_10collective13CollectiveMmaINS1_35MainloopSm100TmaUmmaWarpSpecializedILi4ELi2ELi4ENS5_IJNS4_1CILi2EEENSA_ILi1EEESC_EEEEENS5_IJNSA_ILi64EEENSA_ILi128EEENSA_ILi256EEEEEENS_12float_e4m3_tENS5_IJlSC_lEEESJ_SK_NS4_8TiledMMAINS4_8MMA_AtomIJNS4_10MMA_TraitsINS4_19SM100_MMA_F8F6F4_SSEJSJ_SJ_fSF_SG_NS4_17integral_constantINS4_4UMMA5MajorELSR_0EEESS_NSP_INSQ_7ScaleInELST_0EEESU_EEEEEENS4_6LayoutINS5_IJSC_SC_SC_EEENS5_IJNSA_ILi0EEESZ_SZ_EEEEENS5_IJNS4_10UnderscoreES12_S12_EEEEENS4_13SM90_TMA_LOADENS4_14ComposedLayoutINS4_7SwizzleILi3ELi4ELi3EEENS4_18smem_ptr_flag_bitsILi8EEENSX_INS5_IJNSA_ILi8EEESG_EEENS5_IJSG_SC_EEEEEEEvNS4_8identityENS4_23SM90_TMA_LOAD_MULTICASTES1F_vS1G_EENS_8epilogue10collective18CollectiveEpilogueINS1J_23Sm100TmaWarpSpecializedILi2ELi2ELi32ELb0ELb0EEEJSI_NS5_IJNSX_ISF_SC_EES1O_EEESJ_SK_SJ_SK_NS1J_6fusion15FusionCallbacksIS1N_NS1Q_17LinearCombinationISJ_fSJ_fLNS_15FloatRoundStyleE2EEESI_S1P_JEEENS4_5SM1004TMEM4LOAD26SM100_TMEM_LOAD_16dp32b32xES15_NS16_INS17_ILi2ELi4ELi3EEES1A_NSX_INS5_IJS1B_SF_EEENS5_IJSF_SC_EEEEEEENS4_39AutoVectorizingCopyWithAssumedAlignmentILi128EEENS4_14SM90_TMA_STOREES24_S26_S26_EEEvvEEEEvNT_6ParamsE:
        .type           _ZN7cutlass13device_kernelINS_4gemm6kernel13GemmUniversalIN4cute5tupleIJiiiiEEENS1_10collective13CollectiveMmaINS1_35MainloopSm100TmaUmmaWarpSpecializedILi4ELi2ELi4ENS5_IJNS4_1CILi2EEENSA_ILi1EEESC_EEEEENS5_IJNSA_ILi64EEENSA_ILi128EEENSA_ILi256EEEEEENS_12float_e4m3_tENS5_IJlSC_lEEESJ_SK_NS4_8TiledMMAINS4_8MMA_AtomIJNS4_10MMA_TraitsINS4_19SM100_MMA_F8F6F4_SSEJSJ_SJ_fSF_SG_NS4_17integral_constantINS4_4UMMA5MajorELSR_0EEESS_NSP_INSQ_7ScaleInELST_0EEESU_EEEEEENS4_6LayoutINS5_IJSC_SC_SC_EEENS5_IJNSA_ILi0EEESZ_SZ_EEEEENS5_IJNS4_10UnderscoreES12_S12_EEEEENS4_13SM90_TMA_LOADENS4_14ComposedLayoutINS4_7SwizzleILi3ELi4ELi3EEENS4_18smem_ptr_flag_bitsILi8EEENSX_INS5_IJNSA_ILi8EEESG_EEENS5_IJSG_SC_EEEEEEEvNS4_8identityENS4_23SM90_TMA_LOAD_MULTICASTES1F_vS1G_EENS_8epilogue10collective18CollectiveEpilogueINS1J_23Sm100TmaWarpSpecializedILi2ELi2ELi32ELb0ELb0EEEJSI_NS5_IJNSX_ISF_SC_EES1O_EEESJ_SK_SJ_SK_NS1J_6fusion15FusionCallbacksIS1N_NS1Q_17LinearCombinationISJ_fSJ_fLNS_15FloatRoundStyleE2EEESI_S1P_JEEENS4_5SM1004TMEM4LOAD26SM100_TMEM_LOAD_16dp32b32xES15_NS16_INS17_ILi2ELi4ELi3EEES1A_NSX_INS5_IJS1B_SF_EEENS5_IJSF_SC_EEEEEEENS4_39AutoVectorizingCopyWithAssumedAlignmentILi128EEENS4_14SM90_TMA_STOREES24_S26_S26_EEEvvEEEEvNT_6ParamsE,@function
        .size           _ZN7cutlass13device_kernelINS_4gemm6kernel13GemmUniversalIN4cute5tupleIJiiiiEEENS1_10collective13CollectiveMmaINS1_35MainloopSm100TmaUmmaWarpSpecializedILi4ELi2ELi4ENS5_IJNS4_1CILi2EEENSA_ILi1EEESC_EEEEENS5_IJNSA_ILi64EEENSA_ILi128EEENSA_ILi256EEEEEENS_12float_e4m3_tENS5_IJlSC_lEEESJ_SK_NS4_8TiledMMAINS4_8MMA_AtomIJNS4_10MMA_TraitsINS4_19SM100_MMA_F8F6F4_SSEJSJ_SJ_fSF_SG_NS4_17integral_constantINS4_4UMMA5MajorELSR_0EEESS_NSP_INSQ_7ScaleInELST_0EEESU_EEEEEENS4_6LayoutINS5_IJSC_SC_SC_EEENS5_IJNSA_ILi0EEESZ_SZ_EEEEENS5_IJNS4_10UnderscoreES12_S12_EEEEENS4_13SM90_TMA_LOADENS4_14ComposedLayoutINS4_7SwizzleILi3ELi4ELi3EEENS4_18smem_ptr_flag_bitsILi8EEENSX_INS5_IJNSA_ILi8EEESG_EEENS5_IJSG_SC_EEEEEEEvNS4_8identityENS4_23SM90_TMA_LOAD_MULTICASTES1F_vS1G_EENS_8epilogue10collective18CollectiveEpilogueINS1J_23Sm100TmaWarpSpecializedILi2ELi2ELi32ELb0ELb0EEEJSI_NS5_IJNSX_ISF_SC_EES1O_EEESJ_SK_SJ_SK_NS1J_6fusion15FusionCallbacksIS1N_NS1Q_17LinearCombinationISJ_fSJ_fLNS_15FloatRoundStyleE2EEESI_S1P_JEEENS4_5SM1004TMEM4LOAD26SM100_TMEM_LOAD_16dp32b32xES15_NS16_INS17_ILi2ELi4ELi3EEES1A_NSX_INS5_IJS1B_SF_EEENS5_IJSF_SC_EEEEEEENS4_39AutoVectorizingCopyWithAssumedAlignmentILi128EEENS4_14SM90_TMA_STOREES24_S26_S26_EEEvvEEEEvNT_6ParamsE,(.L_x_149 - _ZN7cutlass13device_kernelINS_4gemm6kernel13GemmUniversalIN4cute5tupleIJiiiiEEENS1_10collective13CollectiveMmaINS1_35MainloopSm100TmaUmmaWarpSpecializedILi4ELi2ELi4ENS5_IJNS4_1CILi2EEENSA_ILi1EEESC_EEEEENS5_IJNSA_ILi64EEENSA_ILi128EEENSA_ILi256EEEEEENS_12float_e4m3_tENS5_IJlSC_lEEESJ_SK_NS4_8TiledMMAINS4_8MMA_AtomIJNS4_10MMA_TraitsINS4_19SM100_MMA_F8F6F4_SSEJSJ_SJ_fSF_SG_NS4_17integral_constantINS4_4UMMA5MajorELSR_0EEESS_NSP_INSQ_7ScaleInELST_0EEESU_EEEEEENS4_6LayoutINS5_IJSC_SC_SC_EEENS5_IJNSA_ILi0EEESZ_SZ_EEEEENS5_IJNS4_10UnderscoreES12_S12_EEEEENS4_13SM90_TMA_LOADENS4_14ComposedLayoutINS4_7SwizzleILi3ELi4ELi3EEENS4_18smem_ptr_flag_bitsILi8EEENSX_INS5_IJNSA_ILi8EEESG_EEENS5_IJSG_SC_EEEEEEEvNS4_8identityENS4_23SM90_TMA_LOAD_MULTICASTES1F_vS1G_EENS_8epilogue10collective18CollectiveEpilogueINS1J_23Sm100TmaWarpSpecializedILi2ELi2ELi32ELb0ELb0EEEJSI_NS5_IJNSX_ISF_SC_EES1O_EEESJ_SK_SJ_SK_NS1J_6fusion15FusionCallbacksIS1N_NS1Q_17LinearCombinationISJ_fSJ_fLNS_15FloatRoundStyleE2EEESI_S1P_JEEENS4_5SM1004TMEM4LOAD26SM100_TMEM_LOAD_16dp32b32xES15_NS16_INS17_ILi2ELi4ELi3EEES1A_NSX_INS5_IJS1B_SF_EEENS5_IJSF_SC_EEEEEEENS4_39AutoVectorizingCopyWithAssumedAlignmentILi128EEENS4_14SM90_TMA_STOREES24_S26_S26_EEEvvEEEEvNT_6ParamsE)
        .other          _ZN7cutlass13device_kernelINS_4gemm6kernel13GemmUniversalIN4cute5tupleIJiiiiEEENS1_10collective13CollectiveMmaINS1_35MainloopSm100TmaUmmaWarpSpecializedILi4ELi2ELi4ENS5_IJNS4_1CILi2EEENSA_ILi1EEESC_EEEEENS5_IJNSA_ILi64EEENSA_ILi128EEENSA_ILi256EEEEEENS_12float_e4m3_tENS5_IJlSC_lEEESJ_SK_NS4_8TiledMMAINS4_8MMA_AtomIJNS4_10MMA_TraitsINS4_19SM100_MMA_F8F6F4_SSEJSJ_SJ_fSF_SG_NS4_17integral_constantINS4_4UMMA5MajorELSR_0EEESS_NSP_INSQ_7ScaleInELST_0EEESU_EEEEEENS4_6LayoutINS5_IJSC_SC_SC_EEENS5_IJNSA_ILi0EEESZ_SZ_EEEEENS5_IJNS4_10UnderscoreES12_S12_EEEEENS4_13SM90_TMA_LOADENS4_14ComposedLayoutINS4_7SwizzleILi3ELi4ELi3EEENS4_18smem_ptr_flag_bitsILi8EEENSX_INS5_IJNSA_ILi8EEESG_EEENS5_IJSG_SC_EEEEEEEvNS4_8identityENS4_23SM90_TMA_LOAD_MULTICASTES1F_vS1G_EENS_8epilogue10collective18CollectiveEpilogueINS1J_23Sm100TmaWarpSpecializedILi2ELi2ELi32ELb0ELb0EEEJSI_NS5_IJNSX_ISF_SC_EES1O_EEESJ_SK_SJ_SK_NS1J_6fusion15FusionCallbacksIS1N_NS1Q_17LinearCombinationISJ_fSJ_fLNS_15FloatRoundStyleE2EEESI_S1P_JEEENS4_5SM1004TMEM4LOAD26SM100_TMEM_LOAD_16dp32b32xES15_NS16_INS17_ILi2ELi4ELi3EEES1A_NSX_INS5_IJS1B_SF_EEENS5_IJSF_SC_EEEEEEENS4_39AutoVectorizingCopyWithAssumedAlignmentILi128EEENS4_14SM90_TMA_STOREES24_S26_S26_EEEvvEEEEvNT_6ParamsE,@"STO_CUDA_ENTRY STV_DEFAULT"
_ZN7cutlass13device_kernelINS_4gemm6kernel13GemmUniversalIN4cute5tupleIJiiiiEEENS1_10collective13CollectiveMmaINS1_35MainloopSm100TmaUmmaWarpSpecializedILi4ELi2ELi4ENS5_IJNS4_1CILi2EEENSA_ILi1EEESC_EEEEENS5_IJNSA_ILi64EEENSA_ILi128EEENSA_ILi256EEEEEENS_12float_e4m3_tENS5_IJlSC_lEEESJ_SK_NS4_8TiledMMAINS4_8MMA_AtomIJNS4_10MMA_TraitsINS4_19SM100_MMA_F8F6F4_SSEJSJ_SJ_fSF_SG_NS4_17integral_constantINS4_4UMMA5MajorELSR_0EEESS_NSP_INSQ_7ScaleInELST_0EEESU_EEEEEENS4_6LayoutINS5_IJSC_SC_SC_EEENS5_IJNSA_ILi0EEESZ_SZ_EEEEENS5_IJNS4_10UnderscoreES12_S12_EEEEENS4_13SM90_TMA_LOADENS4_14ComposedLayoutINS4_7SwizzleILi3ELi4ELi3EEENS4_18smem_ptr_flag_bitsILi8EEENSX_INS5_IJNSA_ILi8EEESG_EEENS5_IJSG_SC_EEEEEEEvNS4_8identityENS4_23SM90_TMA_LOAD_MULTICASTES1F_vS1G_EENS_8epilogue10collective18CollectiveEpilogueINS1J_23Sm100TmaWarpSpecializedILi2ELi2ELi32ELb0ELb0EEEJSI_NS5_IJNSX_ISF_SC_EES1O_EEESJ_SK_SJ_SK_NS1J_6fusion15FusionCallbacksIS1N_NS1Q_17LinearCombinationISJ_fSJ_fLNS_15FloatRoundStyleE2EEESI_S1P_JEEENS4_5SM1004TMEM4LOAD26SM100_TMEM_LOAD_16dp32b32xES15_NS16_INS17_ILi2ELi4ELi3EEES1A_NSX_INS5_IJS1B_SF_EEENS5_IJSF_SC_EEEEEEENS4_39AutoVectorizingCopyWithAssumedAlignmentILi128EEENS4_14SM90_TMA_STOREES24_S26_S26_EEEvvEEEEvNT_6ParamsE:
[----:B------:R-:W1:Y:S01]  /*0000*/  LDC R1, c[0x0][0x37c] ;  /* 0x0000df00ff017b82 */ /* 0x000e620000000800 */
[----:B------:R-:W2:Y:S01]  /*0010*/  S2R R94, SR_TID.X ;  /* 0x00000000005e7919 */ /* 0x000ea20000002100 */
[----:B------:R-:W3:Y:S01]  /*0020*/  LDCU.64 UR8, c[0x0][0x890] ;  /* 0x00011200ff0877ac */ /* 0x000ee20008000a00 */
[----:B------:R-:W-:Y:S02]  /*0030*/  PRMT R84, RZ, 0x7610, R84 ;  /* 0x00007610ff547816 */ /* 0x000fe40000000054 */
[----:B------:R-:W-:Y:S01]  /*0040*/  ELECT P3, URZ, PT ;  /* 0x0000000000ff782f */ /* 0x000fe20003860000 */
[----:B---3--:R-:W-:-:S04]  /*0050*/  UISETP.NE.U32.AND UP0, UPT, UR8, URZ, UPT ;  /* 0x000000ff0800728c */ /* 0x008fc8000bf05070 */
[----:B------:R-:W-:Y:S01]  /*0060*/  UISETP.NE.AND.EX UP0, UPT, UR9, URZ, UPT, UP0 ;  /* 0x000000ff0900728c */ /* 0x000fe2000bf05300 */
[----:B--2---:R-:W-:-:S05]  /*0070*/  SHF.R.U32.HI R85, RZ, 0x5, R94 ;  /* 0x00000005ff557819 */ /* 0x004fca000001165e */
[----:B------:R-:W2:Y:S02]  /*0080*/  SHFL.IDX PT, R0, R85, RZ, 0x1f ;  /* 0x00001fff55007589 */ /* 0x000ea400000e0000 */
[----:B--2---:R-:W-:Y:S01]  /*0090*/  R2UR UR18, R0 ;  /* 0x00000000001272ca */ /* 0x004fe200000e0000 */
[----:B-1----:R-:W-:-:S14]  /*00a0*/  BRA.U UP0, `(.L_x_0) ;  /* 0x0000000100307547 */ /* 0x002fdc000b800000 */
[----:B------:R-:W1:Y:S02]  /*00b0*/  LDCU.64 UR4, c[0x0][0x888] ;  /* 0x00011100ff0477ac */ /* 0x000e640008000a00 */
[----:B-1----:R-:W-:-:S04]  /*00c0*/  UISETP.NE.U32.AND UP0, UPT, UR4, URZ, UPT ;  /* 0x000000ff0400728c */ /* 0x002fc8000bf05070 */
[----:B------:R-:W-:-:S09]  /*00d0*/  UISETP.NE.AND.EX UP0, UPT, UR5, URZ, UPT, UP0 ;  /* 0x000000ff0500728c */ /* 0x000fd2000bf05300 */
[----:B------:R-:W-:Y:S05]  /*00e0*/  BRA.U !UP0, `(.L_x_1) ;  /* 0x0000000108147547 */ /* 0x000fea000b800000 */
[----:B------:R-:W1:Y:S01]  /*00f0*/  LDC.64 R2, c[0x0][0x888] ;  /* 0x00022200ff027b82 */ /* 0x000e620000000a00 */
[----:B------:R-:W1:Y:S02]  /*0100*/  LDCU.64 UR4, c[0x0][0x358] ;  /* 0x00006b00ff0477ac */ /* 0x000e640008000a00 */
[----:B-1----:R1:W5:Y:S01]  /*0110*/  LDG.E R41, desc[UR4][R2.64] ;  /* 0x0000000402297981 */ /* 0x002362000c1e1900 */
[----:B------:R-:W-:Y:S01]  /*0120*/  HFMA2 R84, -RZ, RZ, 0, 5.9604644775390625e-08 ;  /* 0x00000001ff547431 */ /* 0x000fe200000001ff */
[----:B------:R-:W-:Y:S05]  /*0130*/  BRA `(.L_x_0) ;  /* 0x00000000000c7947 */ /* 0x000fea0003800000 */
.L_x_1:
[----:B------:R-:W1:Y:S01]  /*0140*/  LDCU UR4, c[0x0][0x880] ;  /* 0x00011000ff0477ac */ /* 0x000e620008000800 */
[----:B------:R-:W-:Y:S01]  /*0150*/  HFMA2 R84, -RZ, RZ, 0, 5.9604644775390625e-08 ;  /* 0x00000001ff547431 */ /* 0x000fe200000001ff */
[----:B-1----:R-:W-:-:S07]  /*0160*/  MOV R41, UR4 ;  /* 0x0000000400297c02 */ /* 0x002fce0008000f00 */
.L_x_0:
[----:B------:R-:W2:Y:S02]  /*0170*/  LDCU.64 UR4, c[0x0][0x8b0] ;  /* 0x00011600ff0477ac */ /* 0x000ea40008000a00 */
[----:B--2---:R-:W-:-:S04]  /*0180*/  UISETP.NE.U32.AND UP0, UPT, UR4, URZ, UPT ;  /* 0x000000ff0400728c */ /* 0x004fc8000bf05070 */
[----:B------:R-:W-:-:S09]  /*0190*/  UISETP.NE.AND.EX UP0, UPT, UR5, URZ, UPT, UP0 ;  /* 0x000000ff0500728c */ /* 0x000fd2000bf05300 */
[----:B------:R-:W-:Y:S05]  /*01a0*/  BRA.U UP0, `(.L_x_2) ;  /* 0x0000000100287547 */ /* 0x000fea000b800000 */
[----:B------:R-:W2:Y:S02]  /*01b0*/  LDCU.64 UR4, c[0x0][0x8a8] ;  /* 0x00011500ff0477ac */ /* 0x000ea40008000a00 */
[----:B--2---:R-:W-:-:S04]  /*01c0*/  UISETP.NE.U32.AND UP0, UPT, UR4, URZ, UPT ;  /* 0x000000ff0400728c */ /* 0x004fc8000bf05070 */
[----:B------:R-:W-:-:S09]  /*01d0*/  UISETP.NE.AND.EX UP0, UPT, UR5, URZ, UPT, UP0 ;  /* 0x000000ff0500728c */ /* 0x000fd2000bf05300 */
[----:B------:R-:W-:Y:S05]  /*01e0*/  BRA.U !UP0, `(.L_x_3) ;  /* 0x0000000108107547 */ /* 0x000fea000b800000 */
[----:B------:R-:W2:Y:S01]  /*01f0*/  LDC.64 R38, c[0x0][0x8a8] ;  /* 0x00022a00ff267b82 */ /* 0x000ea20000000a00 */
[----:B------:R-:W2:Y:S02]  /*0200*/  LDCU.64 UR4, c[0x0][0x358] ;  /* 0x00006b00ff0477ac */ /* 0x000ea40008000a00 */
[----:B--2---:R2:W5:Y:S01]  /*0210*/  LDG.E R38, desc[UR4][R38.64] ;  /* 0x0000000426267981 */ /* 0x004562000c1e1900 */
[----:B------:R-:W-:Y:S05]  /*0220*/  BRA `(.L_x_2) ;  /* 0x0000000000087947 */ /* 0x000fea0003800000 */
.L_x_3:
[----:B------:R-:W2:Y:S02]  /*0230*/  LDCU UR4, c[0x0][0x8a0] ;  /* 0x00011400ff0477ac */ /* 0x000ea40008000800 */
[----:B--2---:R-:W-:Y:S02]  /*0240*/  MOV R38, UR4 ;  /* 0x0000000400267c02 */ /* 0x004fe40008000f00 */
.L_x_2:
[----:B------:R-:W-:Y:S01]  /*0250*/  IMAD.U32 R0, RZ, RZ, UR18 ;  /* 0x00000012ff007e24 */ /* 0x000fe2000f8e00ff */
[----:B------:R-:W-:Y:S04]  /*0260*/  BSSY.RECONVERGENT B0, `(.L_x_4) ;  /* 0x000000c000007945 */ /* 0x000fe80003800200 */
[C---:B------:R-:W-:Y:S02]  /*0270*/  ISETP.NE.OR P1, PT, R0.reuse, 0x1, !P3 ;  /* 0x000000010000780c */ /* 0x040fe40005f25670 */
[----:B------:R-:W-:-:S11]  /*0280*/  ISETP.NE.OR P0, PT, R0, 0x3, !P3 ;  /* 0x000000030000780c */ /* 0x000fd60005f05670 */
[----:B------:R-:W-:Y:S05]  /*0290*/  @P1 BRA `(.L_x_5) ;  /* 0x0000000000201947 */ /* 0x000fea0003800000 */
[----:B------:R-:W3:Y:S02]  /*02a0*/  LDCU.64 UR4, c[0x0][0x348] ;  /* 0x00006900ff0477ac */ /* 0x000ee40008000a00 */
[----:B---3--:R-:W-:Y:S02]  /*02b0*/  UIADD3 UR6, UP1, UPT, UR4, 0x80, URZ ;  /* 0x0000008004067890 */ /* 0x008fe4000ff3e0ff */
[----:B------:R-:W-:Y:S02]  /*02c0*/  UIADD3 UR4, UP0, UPT, UR4, 0x180, URZ ;  /* 0x0000018004047890 */ /* 0x000fe4000ff1e0ff */
[----:B------:R-:W-:Y:S02]  /*02d0*/  UIADD3.X UR7, UPT, UPT, URZ, UR5, URZ, UP1, !UPT ;  /* 0x00000005ff077290 */ /* 0x000fe40008ffe4ff */
[----:B------:R-:W-:-:S07]  /*02e0*/  UIADD3.X UR5, UPT, UPT, URZ, UR5, URZ, UP0, !UPT ;  /* 0x00000005ff057290 */ /* 0x000fce00087fe4ff */
[----:B------:R3:W-:Y:S02]  /*02f0*/  UTMACCTL.PF [UR6] ;  /* 0x00000000060079b9 */ /* 0x0007e40008040000 */
[----:B------:R3:W-:Y:S02]  /*0300*/  UTMACCTL.PF [UR4] ;  /* 0x00000000040079b9 */ /* 0x0007e40008040000 */
[----:B---3--:R-:W-:Y:S01]  /*0310*/  NOP ;  /* 0x0000000000007918 */ /* 0x008fe20000000000 */
.L_x_5:
[----:B------:R-:W-:Y:S05]  /*0320*/  BSYNC.RECONVERGENT B0 ;  /* 0x0000000000007941 */ /* 0x000fea0003800200 */
.L_x_4:
[----:B------:R-:W-:Y:S04]  /*0330*/  BSSY.RECONVERGENT B0, `(.L_x_6) ;  /* 0x000000a000007945 */ /* 0x000fe80003800200 */
        /* <DEDUP_REMOVED lines=9> */
.L_x_7:
[----:B------:R-:W-:Y:S05]  /*03d0*/  BSYNC.RECONVERGENT B0 ;  /* 0x0000000000007941 */ /* 0x000fea0003800200 */
.L_x_6:
[----:B------:R-:W3:Y:S01]  /*03e0*/  LDCU.64 UR4, c[0x0][0x888] ;  /* 0x00011100ff0477ac */ /* 0x000ee20008000a00 */
[----:B------:R-:W-:Y:S02]  /*03f0*/  UISETP.EQ.U32.AND UP2, UPT, UR8, URZ, UPT ;  /* 0x000000ff0800728c */ /* 0x000fe4000bf42070 */
[----:B------:R-:W-:Y:S02]  /*0400*/  UPLOP3.LUT UP3, UPT, UPT, UPT, UPT, 0x80, 0x8 ;  /* 0x000000000008789c */ /* 0x000fe40003f6f070 */
[----:B---3--:R-:W-:-:S04]  /*0410*/  UISETP.NE.U32.AND UP0, UPT, UR4, URZ, UPT ;  /* 0x000000ff0400728c */ /* 0x008fc8000bf05070 */
[----:B------:R-:W-:-:S04]  /*0420*/  UISETP.NE.AND.EX UP1, UPT, UR5, URZ, UPT, UP0 ;  /* 0x000000ff0500728c */ /* 0x000fc8000bf25300 */
[----:B------:R-:W-:-:S04]  /*0430*/  UISETP.EQ.OR.EX UP4, UPT, UR9, URZ, !UP1, UP2 ;  /* 0x000000ff0900728c */ /* 0x000fc8000cf82720 */
[----:B------:R-:W-:-:S06]  /*0440*/  UP2UR UR4, UPR, URZ, 0x10 ;  /* 0x00000010ff047883 */ /* 0x000fcc0008000000 */
[----:B------:R-:W-:Y:S01]  /*0450*/  MOV R87, UR4 ;  /* 0x0000000400577c02 */ /* 0x000fe20008000f00 */
[----:B------:R-:W-:Y:S06]  /*0460*/  BRA.U !UP4, `(.L_x_8) ;  /* 0x000000010c207547 */ /* 0x000fec000b800000 */
[----:B------:R-:W-:Y:S01]  /*0470*/  UISETP.NE.U32.AND UP2, UPT, UR8, URZ, UPT ;  /* 0x000000ff0800728c */ /* 0x000fe2000bf45070 */
[----:B-----5:R-:W-:Y:S01]  /*0480*/  FSETP.NEU.AND P0, PT, R41, RZ, PT ;  /* 0x000000ff2900720b */ /* 0x020fe20003f0d000 */
[----:B------:R-:W-:Y:S02]  /*0490*/  USEL UR4, URZ, 0xffffffff, UP1 ;  /* 0xffffffffff047887 */ /* 0x000fe40008800000 */
[----:B------:R-:W-:-:S10]  /*04a0*/  UISETP.NE.AND.EX UP2, UPT, UR9, URZ, UPT, UP2 ;  /* 0x000000ff0900728c */ /* 0x000fd4000bf45320 */
[----:B------:R-:W-:Y:S01]  /*04b0*/  VOTEU.ANY UP0, P0 ;  /* 0x0000000000ff7886 */ /* 0x000fe20000000100 */
[----:B------:R-:W-:-:S04]  /*04c0*/  @!UP2 USEL UR4, URZ, 0xffffffff, UP0 ;  /* 0xffffffffff04a887 */ /* 0x000fc80008000000 */
[----:B------:R-:W-:-:S04]  /*04d0*/  ULOP3.LUT UR4, UR4, 0x1, URZ, 0xc0, !UPT ;  /* 0x0000000104047892 */ /* 0x000fc8000f8ec0ff */
[----:B------:R-:W-:-:S11]  /*04e0*/  UISETP.NE.U32.AND UP3, UPT, UR4, 0x1, UPT ;  /* 0x000000010400788c */ /* 0x000fd6000bf65070 */
.L_x_8:
[----:B-1----:R-:W1:Y:S01]  /*04f0*/  SHFL.IDX PT, R2, R85, RZ, 0x1f ;  /* 0x00001fff55027589 */ /* 0x002e6200000e0000 */
[----:B------:R-:W-:Y:S01]  /*0500*/  UISETP.NE.AND UP6, UPT, UR18, 0x2, UPT ;  /* 0x000000021200788c */ /* 0x000fe2000bfc5270 */
[----:B-1----:R-:W-:-:S13]  /*0510*/  ISETP.NE.AND P0, PT, R2, RZ, PT ;  /* 0x000000ff0200720c */ /* 0x002fda0003f05270 */
[----:B------:R-:W-:Y:S05]  /*0520*/  @P0 BRA `(.L_x_9) ;  /* 0x0000000000580947 */ /* 0x000fea0003800000 */
[----:B------:R-:W1:Y:S01]  /*0530*/  S2UR UR4, SR_CgaCtaId ;  /* 0x00000000000479c3 */ /* 0x000e620000008800 */
[----:B------:R-:W-:Y:S01]  /*0540*/  UMOV UR5, 0x400 ;  /* 0x0000040000057882 */ /* 0x000fe20000000000 */
[----:B------:R-:W-:Y:S01]  /*0550*/  UMOV UR8, 0x1 ;  /* 0x0000000100087882 */ /* 0x000fe20000000000 */
[----:B------:R-:W-:Y:S01]  /*0560*/  UMOV UR6, 0x2 ;  /* 0x0000000200067882 */ /* 0x000fe20000000000 */
[----:B------:R-:W-:-:S04]  /*0570*/  UIADD3 UR8, UPT, UPT, -UR8, 0x100000, URZ ;  /* 0x0010000008087890 */ /* 0x000fc8000fffe1ff */
[----:B------:R-:W-:Y:S02]  /*0580*/  USHF.L.U32 UR9, UR8, 0xb, URZ ;  /* 0x0000000b08097899 */ /* 0x000fe400080006ff */
[----:B------:R-:W-:Y:S02]  /*0590*/  USHF.L.U32 UR8, UR8, 0x1, URZ ;  /* 0x0000000108087899 */ /* 0x000fe400080006ff */
[----:B------:R-:W-:-:S04]  /*05a0*/  UIADD3 UR6, UPT, UPT, -UR6, 0x100000, URZ ;  /* 0x0010000006067890 */ /* 0x000fc8000fffe1ff */
[----:B------:R-:W-:Y:S02]  /*05b0*/  USHF.L.U32 UR7, UR6, 0xb, URZ ;  /* 0x0000000b06077899 */ /* 0x000fe400080006ff */
[----:B------:R-:W-:Y:S01]  /*05c0*/  USHF.L.U32 UR6, UR6, 0x1, URZ ;  /* 0x0000000106067899 */ /* 0x000fe200080006ff */
[----:B------:R-:W-:Y:S01]  /*05d0*/  ELECT P0, URZ, PT ;  /* 0x0000000000ff782f */ /* 0x000fe20003800000 */
[----:B-1----:R-:W-:Y:S01]  /*05e0*/  ULEA UR4, UR4, UR5, 0x18 ;  /* 0x0000000504047291 */ /* 0x002fe2000f8ec0ff */
[----:B------:R-:W1:Y:S11]  /*05f0*/  FENCE.VIEW.ASYNC.S ;  /* 0x00000000000073c6 */ /* 0x000e760000000000 */
[----:B-1----:R1:W3:Y:S01]  /*0600*/  SYNCS.EXCH.64 URZ, [UR4], UR8 ;  /* 0x0000000804ff75b2 */ /* 0x0022e20008000100 */
[----:B------:R1:W4:Y:S01]  /*0610*/  SYNCS.EXCH.64 URZ, [UR4+0x20], UR6 ;  /* 0x0000200604ff75b2 */ /* 0x0003220008000100 */
[----:B------:R1:W1:Y:S01]  /*0620*/  SYNCS.EXCH.64 URZ, [UR4+0x8], UR8 ;  /* 0x0000080804ff75b2 */ /* 0x0002620008000100 */
[----:B------:R1:W1:Y:S01]  /*0630*/  SYNCS.EXCH.64 URZ, [UR4+0x28], UR6 ;  /* 0x0000280604ff75b2 */ /* 0x0002620008000100 */
[----:B------:R1:W1:Y:S01]  /*0640*/  SYNCS.EXCH.64 URZ, [UR4+0x10], UR8 ;  /* 0x0000100804ff75b2 */ /* 0x0002620008000100 */
[----:B------:R1:W1:Y:S01]  /*0650*/  SYNCS.EXCH.64 URZ, [UR4+0x30], UR6 ;  /* 0x0000300604ff75b2 */ /* 0x0002620008000100 */
[----:B------:R1:W1:Y:S01]  /*0660*/  SYNCS.EXCH.64 URZ, [UR4+0x18], UR8 ;  /* 0x0000180804ff75b2 */ /* 0x0002620008000100 */
[----:B------:R1:W1:Y:S01]  /*0670*/  SYNCS.EXCH.64 URZ, [UR4+0x38], UR6 ;  /* 0x0000380604ff75b2 */ /* 0x0002620008000100 */
[----:B------:R-:W-:Y:S01]  /*0680*/  NOP ;  /* 0x0000000000007918 */ /* 0x000fe20000000000 */
.L_x_9:
[----:B------:R-:W2:Y:S01]  /*0690*/  SHFL.IDX PT, R2, R85, RZ, 0x1f ;  /* 0x00001fff55027589 */ /* 0x000ea200000e0000 */
[----:B------:R-:W-:Y:S01]  /*06a0*/  NOP ;  /* 0x0000000000007918 */ /* 0x000fe20000000000 */
[----:B--2---:R-:W-:-:S13]  /*06b0*/  ISETP.NE.AND P0, PT, R2, 0x1, PT ;  /* 0x000000010200780c */ /* 0x004fda0003f05270 */
[----:B------:R-:W-:Y:S05]  /*06c0*/  @P0 BRA `(.L_x_10) ;  /* 0x0000000000480947 */ /* 0x000fea0003800000 */
[----:B-1----:R-:W1:Y:S01]  /*06d0*/  S2UR UR4, SR_CgaCtaId ;  /* 0x00000000000479c3 */ /* 0x002e620000008800 */
        /* <DEDUP_REMOVED lines=12> */
[----:B-1----:R2:W1:Y:S01]  /*07a0*/  SYNCS.EXCH.64 URZ, [UR4+0x40], UR8 ;  /* 0x0000400804ff75b2 */ /* 0x0024620008000100 */
[----:B------:R2:W1:Y:S01]  /*07b0*/  SYNCS.EXCH.64 URZ, [UR4+0x50], UR6 ;  /* 0x0000500604ff75b2 */ /* 0x0004620008000100 */
[----:B------:R2:W1:Y:S01]  /*07c0*/  SYNCS.EXCH.64 URZ, [UR4+0x48], UR8 ;  /* 0x0000480804ff75b2 */ /* 0x0004620008000100 */
[----:B------:R2:W1:Y:S02]  /*07d0*/  SYNCS.EXCH.64 URZ, [UR4+0x58], UR6 ;  /* 0x0000580604ff75b2 */ /* 0x0004640008000100 */
[----:B--2---:R-:W-:Y:S01]  /*07e0*/  NOP ;  /* 0x0000000000007918 */ /* 0x004fe20000000000 */
.L_x_10:
[----:B------:R-:W2:Y:S01]  /*07f0*/  SHFL.IDX PT, R2, R85, RZ, 0x1f ;  /* 0x00001fff55027589 */ /* 0x000ea200000e0000 */
[----:B------:R-:W-:Y:S01]  /*0800*/  NOP ;  /* 0x0000000000007918 */ /* 0x000fe20000000000 */
[----:B--2---:R-:W-:-:S13]  /*0810*/  ISETP.NE.AND P0, PT, R2, 0x3, PT ;  /* 0x000000030200780c */ /* 0x004fda0003f05270 */
[----:B------:R-:W-:Y:S05]  /*0820*/  @P0 BRA `(.L_x_11) ;  /* 0x0000000000300947 */ /* 0x000fea0003800000 */
[----:B-1----:R-:W1:Y:S01]  /*0830*/  S2UR UR4, SR_CgaCtaId ;  /* 0x00000000000479c3 */ /* 0x002e620000008800 */
[----:B------:R-:W-:Y:S01]  /*0840*/  UMOV UR6, 0x400 ;  /* 0x0000040000067882 */ /* 0x000fe20000000000 */
[----:B------:R-:W-:Y:S01]  /*0850*/  UMOV UR5, 0x20 ;  /* 0x0000002000057882 */ /* 0x000fe20000000000 */
[----:B------:R-:W-:Y:S01]  /*0860*/  ELECT P0, URZ, PT ;  /* 0x0000000000ff782f */ /* 0x000fe20003800000 */
[----:B-1----:R-:W-:Y:S02]  /*0870*/  ULEA UR6, UR4, UR6, 0x18 ;  /* 0x0000000604067291 */ /* 0x002fe4000f8ec0ff */
[----:B------:R-:W-:-:S04]  /*0880*/  UIADD3 UR4, UPT, UPT, -UR5, 0x100000, URZ ;  /* 0x0010000005047890 */ /* 0x000fc8000fffe1ff */
[----:B------:R-:W-:Y:S02]  /*0890*/  USHF.L.U32 UR5, UR4, 0xb, URZ ;  /* 0x0000000b04057899 */ /* 0x000fe400080006ff */
[----:B------:R-:W-:Y:S01]  /*08a0*/  USHF.L.U32 UR4, UR4, 0x1, URZ ;  /* 0x0000000104047899 */ /* 0x000fe200080006ff */
[----:B------:R-:W1:Y:S11]  /*08b0*/  FENCE.VIEW.ASYNC.S ;  /* 0x00000000000073c6 */ /* 0x000e760000000000 */
[----:B-1----:R2:W1:Y:S01]  /*08c0*/  SYNCS.EXCH.64 URZ, [UR6+0x60], UR4 ;  /* 0x0000600406ff75b2 */ /* 0x0024620008000100 */
[----:B------:R2:W1:Y:S02]  /*08d0*/  SYNCS.EXCH.64 URZ, [UR6+0x68], UR4 ;  /* 0x0000680406ff75b2 */ /* 0x0004640008000100 */
[----:B--2---:R-:W-:Y:S01]  /*08e0*/  NOP ;  /* 0x0000000000007918 */ /* 0x004fe20000000000 */
.L_x_11:
[----:B------:R-:W2:Y:S01]  /*08f0*/  SHFL.IDX PT, R2, R85, RZ, 0x1f ;  /* 0x00001fff55027589 */ /* 0x000ea200000e0000 */
[----:B------:R-:W-:Y:S01]  /*0900*/  NOP ;  /* 0x0000000000007918 */ /* 0x000fe20000000000 */
[----:B--2---:R-:W-:-:S13]  /*0910*/  ISETP.NE.AND P0, PT, R2, 0x4, PT ;  /* 0x000000040200780c */ /* 0x004fda0003f05270 */
[----:B------:R-:W-:Y:S05]  /*0920*/  @P0 BRA `(.L_x_12) ;  /* 0x00000000004c0947 */ /* 0x000fea0003800000 */
[----:B-1----:R-:W1:Y:S01]  /*0930*/  S2UR UR6, SR_CgaCtaId ;  /* 0x00000000000679c3 */ /* 0x002e620000008800 */
[----:B------:R-:W-:Y:S01]  /*0940*/  UMOV UR4, 0x1e0 ;  /* 0x000001e000047882 */ /* 0x000fe20000000000 */
[----:B------:R-:W-:Y:S01]  /*0950*/  UMOV UR5, 0x400 ;  /* 0x0000040000057882 */ /* 0x000fe20000000000 */
[----:B------:R-:W-:Y:S01]  /*0960*/  USEL UR4, UR4, 0x1a0, UP3 ;  /* 0x000001a004047887 */ /* 0x000fe20009800000 */
[----:B------:R-:W-:Y:S01]  /*0970*/  UMOV UR8, 0x1 ;  /* 0x0000000100087882 */ /* 0x000fe20000000000 */
[----:B------:R-:W-:Y:S01]  /*0980*/  ELECT P0, URZ, PT ;  /* 0x0000000000ff782f */ /* 0x000fe20003800000 */
[----:B------:R-:W-:-:S04]  /*0990*/  UIADD3 UR8, UPT, UPT, -UR8, 0x100000, URZ ;  /* 0x0010000008087890 */ /* 0x000fc8000fffe1ff */
[----:B------:R-:W-:Y:S02]  /*09a0*/  USHF.L.U32 UR9, UR8, 0xb, URZ ;  /* 0x0000000b08097899 */ /* 0x000fe400080006ff */
[----:B------:R-:W-:Y:S02]  /*09b0*/  USHF.L.U32 UR8, UR8, 0x1, URZ ;  /* 0x0000000108087899 */ /* 0x000fe400080006ff */
[----:B-1----:R-:W-:Y:S02]  /*09c0*/  ULEA UR6, UR6, UR5, 0x18 ;  /* 0x0000000506067291 */ /* 0x002fe4000f8ec0ff */
[----:B------:R-:W-:-:S04]  /*09d0*/  UIADD3 UR4, UPT, UPT, -UR4, 0x100000, URZ ;  /* 0x0010000004047890 */ /* 0x000fc8000fffe1ff */
[----:B------:R-:W-:Y:S02]  /*09e0*/  USHF.L.U32 UR5, UR4, 0xb, URZ ;  /* 0x0000000b04057899 */ /* 0x000fe400080006ff */
[----:B------:R-:W-:Y:S01]  /*09f0*/  USHF.L.U32 UR4, UR4, 0x1, URZ ;  /* 0x0000000104047899 */ /* 0x000fe200080006ff */
[----:B------:R-:W1:Y:S03]  /*0a00*/  FENCE.VIEW.ASYNC.S ;  /* 0x00000000000073c6 */ /* 0x000e660000000000 */
[----:B-1----:R2:W1:Y:S08]  /*0a10*/  SYNCS.EXCH.64 URZ, [UR6+0x70], UR8 ;  /* 0x0000700806ff75b2 */ /* 0x0024700008000100 */
[----:B------:R2:W1:Y:S01]  /*0a20*/  SYNCS.EXCH.64 URZ, [UR6+0x80], UR4 ;  /* 0x0000800406ff75b2 */ /* 0x0004620008000100 */
[----:B------:R2:W1:Y:S01]  /*0a30*/  SYNCS.EXCH.64 URZ, [UR6+0x78], UR8 ;  /* 0x0000780806ff75b2 */ /* 0x0004620008000100 */
[----:B------:R2:W1:Y:S02]  /*0a40*/  SYNCS.EXCH.64 URZ, [UR6+0x88], UR4 ;  /* 0x0000880406ff75b2 */ /* 0x0004640008000100 */
[----:B--2---:R-:W-:Y:S01]  /*0a50*/  NOP ;  /* 0x0000000000007918 */ /* 0x004fe20000000000 */
.L_x_12:
        /* <DEDUP_REMOVED lines=20> */
[----:B------:R2:W1:Y:S01]  /*0ba0*/  SYNCS.EXCH.64 URZ, [UR4+0xb8], UR6 ;  /* 0x0000b80604ff75b2 */ /* 0x0004620008000100 */
[----:B------:R2:W1:Y:S01]  /*0bb0*/  SYNCS.EXCH.64 URZ, [UR4+0xa0], UR8 ;  /* 0x0000a00804ff75b2 */ /* 0x0004620008000100 */
[----:B------:R2:W1:Y:S01]  /*0bc0*/  SYNCS.EXCH.64 URZ, [UR4+0xc0], UR6 ;  /* 0x0000c00604ff75b2 */ /* 0x0004620008000100 */
[----:B------:R2:W1:Y:S01]  /*0bd0*/  SYNCS.EXCH.64 URZ, [UR4+0xa8], UR8 ;  /* 0x0000a80804ff75b2 */ /* 0x0004620008000100 */
[----:B------:R2:W1:Y:S02]  /*0be0*/  SYNCS.EXCH.64 URZ, [UR4+0xc8], UR6 ;  /* 0x0000c80604ff75b2 */ /* 0x0004640008000100 */
[----:B--2---:R-:W-:Y:S01]  /*0bf0*/  NOP ;  /* 0x0000000000007918 */ /* 0x004fe20000000000 */
.L_x_13:
[----:B------:R-:W2:Y:S01]  /*0c00*/  SHFL.IDX PT, R2, R85, RZ, 0x1f ;  /* 0x00001fff55027589 */ /* 0x000ea200000e0000 */
[----:B------:R-:W1:Y:S01]  /*0c10*/  S2UR UR45, SR_CgaCtaId ;  /* 0x00000000002d79c3 */ /* 0x000e620000008800 */
[----:B------:R-:W-:Y:S01]  /*0c20*/  NOP ;  /* 0x0000000000007918 */ /* 0x000fe20000000000 */
[----:B--2---:R-:W-:-:S13]  /*0c30*/  ISETP.NE.AND P0, PT, R2, 0x3, PT ;  /* 0x000000030200780c */ /* 0x004fda0003f05270 */
[----:B-1----:R-:W-:Y:S05]  /*0c40*/  @P0 BRA `(.L_x_14) ;  /* 0x0000000000340947 */ /* 0x002fea0003800000 */
[----:B------:R-:W-:Y:S01]  /*0c50*/  UMOV UR4, 0x400 ;  /* 0x0000040000047882 */ /* 0x000fe20000000000 */
[----:B------:R-:W-:Y:S01]  /*0c60*/  UMOV UR6, 0x20 ;  /* 0x0000002000067882 */ /* 0x000fe20000000000 */
[----:B------:R-:W-:Y:S02]  /*0c70*/  ULEA UR4, UR45, UR4, 0x18 ;  /* 0x000000042d047291 */ /* 0x000fe4000f8ec0ff */
[----:B------:R-:W-:-:S04]  /*0c80*/  UIADD3 UR6, UPT, UPT, -UR6, 0x100000, URZ ;  /* 0x0010000006067890 */ /* 0x000fc8000fffe1ff */
[----:B------:R-:W-:Y:S02]  /*0c90*/  USHF.L.U32 UR7, UR6, 0xb, URZ ;  /* 0x0000000b06077899 */ /* 0x000fe400080006ff */
[----:B------:R-:W-:Y:S01]  /*0ca0*/  USHF.L.U32 UR6, UR6, 0x1, URZ ;  /* 0x0000000106067899 */ /* 0x000fe200080006ff */
[----:B------:R-:W-:Y:S01]  /*0cb0*/  ELECT P0, URZ, PT ;  /* 0x0000000000ff782f */ /* 0x000fe20003800000 */
[----:B------:R-:W1:Y:S10]  /*0cc0*/  FENCE.VIEW.ASYNC.S ;  /* 0x00000000000073c6 */ /* 0x000e740000000000 */
[----:B-1----:R1:W2:Y:S01]  /*0cd0*/  SYNCS.EXCH.64 URZ, [UR4+0xd0], UR6 ;  /* 0x0000d00604ff75b2 */ /* 0x0022a20008000100 */
[----:B------:R1:W1:Y:S01]  /*0ce0*/  SYNCS.EXCH.64 URZ, [UR4+0xe0], UR6 ;  /* 0x0000e00604ff75b2 */ /* 0x0002620008000100 */
[----:B------:R1:W1:Y:S01]  /*0cf0*/  SYNCS.EXCH.64 URZ, [UR4+0xd8], UR6 ;  /* 0x0000d80604ff75b2 */ /* 0x0002620008000100 */
[----:B------:R1:W1:Y:S01]  /*0d00*/  SYNCS.EXCH.64 URZ, [UR4+0xe8], UR6 ;  /* 0x0000e80604ff75b2 */ /* 0x0002620008000100 */
[----:B------:R-:W-:Y:S01]  /*0d10*/  NOP ;  /* 0x0000000000007918 */ /* 0x000fe20000000000 */
.L_x_14:
[----:B-1----:R-:W1:Y:S01]  /*0d20*/  LDCU UR4, c[0x0][0x36c] ;  /* 0x00006d80ff0477ac */ /* 0x002e620008000800 */
[----:B------:R-:W-:Y:S01]  /*0d30*/  ISETP.NE.OR P3, PT, R0, 0x2, !P3 ;  /* 0x000000020000780c */ /* 0x000fe20005f65670 */
[----:B------:R-:W-:Y:S01]  /*0d40*/  NOP ;  /* 0x0000000000007918 */ /* 0x000fe20000000000 */
[----:B------:R-:W-:Y:S01]  /*0d50*/  LOP3.LUT R0, R94, 0x1f, RZ, 0xc0, !PT ;  /* 0x0000001f5e007812 */ /* 0x000fe200078ec0ff */
[----:B------:R-:W-:Y:S02]  /*0d60*/  UISETP.NE.AND UP4, UPT, UR18, URZ, UPT ;  /* 0x000000ff1200728c */ /* 0x000fe4000bf85270 */
[----:B-1----:R-:W-:-:S09]  /*0d70*/  UISETP.EQ.U32.AND UP5, UPT, UR4, 0x1, UPT ;  /* 0x000000010400788c */ /* 0x002fd2000bfa2070 */
[----:B------:R-:W-:Y:S05]  /*0d80*/  BRA.U !UP5, `(.L_x_15) ;  /* 0x000000010d087547 */ /* 0x000fea000b800000 */
[----:B--234-:R-:W-:Y:S01]  /*0d90*/  UCGABAR_ARV ;  /* 0x00000000000079c7 */ /* 0x01cfe20008000000 */
[----:B------:R-:W-:Y:S05]  /*0da0*/  BRA `(.L_x_16) ;  /* 0x0000000000047947 */ /* 0x000fea0003800000 */
.L_x_15:
[----:B--234-:R-:W-:Y:S01]  /*0db0*/  NOP ;  /* 0x0000000000007918 */ /* 0x01cfe20000000000 */
.L_x_16:
[----:B------:R-:W1:Y:S01]  /*0dc0*/  S2UR UR20, SR_CTAID.X ;  /* 0x00000000001479c3 */ /* 0x000e620000002500 */
[----:B------:R-:W-:-:S05]  /*0dd0*/  CS2R.32 R86, SR_CgaSize ;  /* 0x0000000000567805 */ /* 0x000fca0000008a00 */
[----:B------:R-:W-:-:S05]  /*0de0*/  IMAD R86, R86, -0xa0, RZ ;  /* 0xffffff6056567824 */ /* 0x000fca00078e02ff */
[----:B------:R-:W-:-:S14]  /*0df0*/  R2UR UR5, R86 ;  /* 0x00000000560572ca */ /* 0x000fdc00000e0000 */
[----:B------:R-:W2:Y:S01]  /*0e00*/  LDCU UR5, c[0x0][UR5+0x2b0] ;  /* 0x00005600050577ac */ /* 0x000ea20008000800 */
[----:B------:R-:W-:-:S05]  /*0e10*/  CS2R.32 R86, SR_CgaSize ;  /* 0x0000000000567805 */ /* 0x000fca0000008a00 */
[----:B------:R-:W-:-:S05]  /*0e20*/  IMAD R86, R86, -0xa0, RZ ;  /* 0xffffff6056567824 */ /* 0x000fca00078e02ff */
[----:B------:R-:W-:-:S14]  /*0e30*/  R2UR UR4, R86 ;  /* 0x00000000560472ca */ /* 0x000fdc00000e0000 */
[----:B------:R-:W3:Y:S01]  /*0e40*/  LDCU UR4, c[0x0][UR4+0x2b4] ;  /* 0x00005680040477ac */ /* 0x000ee20008000800 */
[----:B------:R-:W4:Y:S01]  /*0e50*/  S2UR UR26, SR_CTAID.Y ;  /* 0x00000000001a79c3 */ /* 0x000f220000002600 */
[----:B------:R-:W-:-:S05]  /*0e60*/  CS2R.32 R86, SR_CgaSize ;  /* 0x0000000000567805 */ /* 0x000fca0000008a00 */
[----:B------:R-:W-:-:S05]  /*0e70*/  IMAD R86, R86, -0xa0, RZ ;  /* 0xffffff6056567824 */ /* 0x000fca00078e02ff */
[----:B------:R-:W-:-:S14]  /*0e80*/  R2UR UR6, R86 ;  /* 0x00000000560672ca */ /* 0x000fdc00000e0000 */
[----:B------:R-:W3:Y:S01]  /*0e90*/  LDCU UR6, c[0x0][UR6+0x2a0] ;  /* 0x00005400060677ac */ /* 0x000ee20008000800 */
[----:B------:R-:W-:-:S05]  /*0ea0*/  CS2R.32 R86, SR_CgaSize ;  /* 0x0000000000567805 */ /* 0x000fca0000008a00 */
[----:B------:R-:W-:-:S05]  /*0eb0*/  IMAD R86, R86, -0xa0, RZ ;  /* 0xffffff6056567824 */ /* 0x000fca00078e02ff */
[----:B------:R-:W-:-:S14]  /*0ec0*/  R2UR UR63, R86 ;  /* 0x00000000563f72ca */ /* 0x000fdc00000e0000 */
[----:B------:R-:W3:Y:S01]  /*0ed0*/  LDCU UR63, c[0x0][UR63+0x2a4] ;  /* 0x000054803f3f77ac */ /* 0x000ee20008000800 */
[----:B------:R-:W-:Y:S01]  /*0ee0*/  USHF.L.U32 UR23, UR45, 0xd, URZ ;  /* 0x0000000d2d177899 */ /* 0x000fe200080006ff */
[----:B------:R-:W3:Y:S01]  /*0ef0*/  LDCU UR19, c[0x0][0xb24] ;  /* 0x00016480ff1377ac */ /* 0x000ee20008000800 */
[----:B------:R-:W3:Y:S01]  /*0f00*/  LDCU UR42, c[0x0][0xb24] ;  /* 0x00016480ff2a77ac */ /* 0x000ee20008000800 */
[----:B-1----:R-:W-:Y:S01]  /*0f10*/  I2FP.F32.U32 R3, UR20 ;  /* 0x0000001400037c45 */ /* 0x002fe20008201000 */
[----:B------:R-:W1:Y:S04]  /*0f20*/  LDCU UR24, c[0x0][0xb30] ;  /* 0x00016600ff1877ac */ /* 0x000e680008000800 */
[----:B--2---:R-:W-:Y:S01]  /*0f30*/  FMUL R3, R3, UR5 ;  /* 0x0000000503037c20 */ /* 0x004fe20008400000 */
[----:B------:R-:W-:Y:S01]  /*0f40*/  ULOP3.LUT UR23, UR23, 0x2000, URZ, 0xc0, !UPT ;  /* 0x0000200017177892 */ /* 0x000fe2000f8ec0ff */
[----:B----4-:R-:W-:-:S04]  /*0f50*/  I2FP.F32.U32 R2, UR26 ;  /* 0x0000001a00027c45 */ /* 0x010fc80008201000 */
[----:B------:R-:W2:Y:S01]  /*0f60*/  F2I.U32.TRUNC.NTZ R3, R3 ;  /* 0x0000000300037305 */ /* 0x000ea2000020f000 */
[----:B---3--:R-:W-:-:S07]  /*0f70*/  FMUL R2, R2, UR4 ;  /* 0x0000000402027c20 */ /* 0x008fce0008400000 */
[----:B------:R-:W3:Y:S01]  /*0f80*/  F2I.U32.TRUNC.NTZ R2, R2 ;  /* 0x0000000200027305 */ /* 0x000ee2000020f000 */
[----:B--2---:R-:W-:Y:S02]  /*0f90*/  R2UR UR5, R3 ;  /* 0x00000000030572ca */ /* 0x004fe400000e0000 */
[----:B---3--:R-:W-:Y:S02]  /*0fa0*/  R2UR UR4, R2 ;  /* 0x00000000020472ca */ /* 0x008fe400000e0000 */
[----:B------:R-:W-:-:S09]  /*0fb0*/  PRMT R2, RZ, 0x7610, R2 ;  /* 0x00007610ff027816 */ /* 0x000fd20000000002 */
[----:B------:R-:W-:-:S04]  /*0fc0*/  UIADD3 UR5, UPT, UPT, -UR5, URZ, URZ ;  /* 0x000000ff05057290 */ /* 0x000fc8000fffe1ff */
[----:B------:R-:W-:Y:S02]  /*0fd0*/  UIMAD UR5, UR6, UR5, UR20 ;  /* 0x00000005060572a4 */ /* 0x000fe4000f8e0214 */
[----:B------:R-:W-:-:S04]  /*0fe0*/  UIADD3 UR4, UPT, UPT, -UR4, URZ, URZ ;  /* 0x000000ff04047290 */ /* 0x000fc8000fffe1ff */
[----:B------:R-:W-:Y:S01]  /*0ff0*/  IMAD.U32 R86, RZ, RZ, UR5 ;  /* 0x00000005ff567e24 */ /* 0x000fe2000f8e00ff */
[----:B------:R-:W-:Y:S01]  /*1000*/  UIMAD UR63, UR63, UR4, UR26 ;  /* 0x000000043f3f72a4 */ /* 0x000fe2000f8e021a */
[----:B-1----:R-:W-:Y:S11]  /*1010*/  BRA.U UP4, `(.L_x_17) ;  /* 0x0000000104287547 */ /* 0x002ff6000b800000 */
[----:B------:R-:W-:Y:S01]  /*1020*/  R2UR UR6, R86 ;  /* 0x00000000560672ca */ /* 0x000fe200000e0000 */
[----:B------:R-:W-:-:S12]  /*1030*/  UISETP.NE.AND UP0, UPT, UR63, URZ, UPT ;  /* 0x000000ff3f00728c */ /* 0x000fd8000bf05270 */
[----:B------:R-:W-:-:S04]  /*1040*/  UISETP.EQ.OR UP0, UPT, UR6, URZ, !UP0 ;  /* 0x000000ff0600728c */ /* 0x000fc8000c702670 */
[----:B------:R-:W-:Y:S02]  /*1050*/  USEL UR5, URZ, 0x1, !UP0 ;  /* 0x00000001ff057887 */ /* 0x000fe4000c000000 */
[----:B------:R-:W-:-:S04]  /*1060*/  UISETP.NE.AND UP0, UPT, UR63, URZ, UPT ;  /* 0x000000ff3f00728c */ /* 0x000fc8000bf05270 */
[----:B------:R-:W-:Y:S02]  /*1070*/  USEL UR4, URZ, 0x2, UP0 ;  /* 0x00000002ff047887 */ /* 0x000fe40008000000 */
[----:B------:R-:W-:-:S04]  /*1080*/  UISETP.NE.AND UP0, UPT, UR6, 0x1, UPT ;  /* 0x000000010600788c */ /* 0x000fc8000bf05270 */
[----:B------:R-:W-:-:S04]  /*1090*/  USEL UR4, UR4, 0x2, UP0 ;  /* 0x0000000204047887 */ /* 0x000fc80008000000 */
[----:B------:R-:W-:-:S06]  /*10a0*/  UIADD3 UR4, UPT, UPT, UR5, UR4, URZ ;  /* 0x0000000405047290 */ /* 0x000fcc000fffe0ff */
[----:B------:R-:W-:-:S07]  /*10b0*/  MOV R2, UR4 ;  /* 0x0000000400027c02 */ /* 0x000fce0008000f00 */
.L_x_17:
[----:B------:R-:W1:Y:S01]  /*10c0*/  S2UR UR36, SR_CTAID.Z ;  /* 0x00000000002479c3 */ /* 0x000e620000002700 */
[----:B------:R-:W-:-:S09]  /*10d0*/  UISETP.GE.AND UP0, UPT, UR19, 0x1, UPT ;  /* 0x000000011300788c */ /* 0x000fd2000bf06270 */
[----:B------:R-:W-:Y:S05]  /*10e0*/  BRA.U !UP0, `(.L_x_18) ;  /* 0x0000000108d07547 */ /* 0x000fea000b800000 */
[----:B------:R-:W2:Y:S01]  /*10f0*/  LDCU UR21, c[0x0][0xb0c] ;  /* 0x00016180ff1577ac */ /* 0x000ea20008000800 */
[----:B------:R-:W3:Y:S01]  /*1100*/  LDCU.128 UR12, c[0x0][0xb10] ;  /* 0x00016200ff0c77ac */ /* 0x000ee20008000c00 */
[----:B------:R-:W4:Y:S01]  /*1110*/  LDCU UR6, c[0x0][0x370] ;  /* 0x00006e00ff0677ac */ /* 0x000f220008000800 */
[----:B------:R-:W1:Y:S01]  /*1120*/  LDCU UR7, c[0x0][0x374] ;  /* 0x00006e80ff0777ac */ /* 0x000e620008000800 */
[----:B------:R-:W1:Y:S01]  /*1130*/  LDCU UR22, c[0x0][0xb20] ;  /* 0x00016400ff1677ac */ /* 0x000e620008000800 */
[----:B--2---:R-:W-:Y:S02]  /*1140*/  UISETP.NE.AND UP0, UPT, UR21, 0x1, UPT ;  /* 0x000000011500788c */ /* 0x004fe4000bf05270 */
[----:B---3--:R-:W-:Y:S01]  /*1150*/  UIMAD.WIDE.U32 UR4, UR20, UR12, URZ ;  /* 0x0000000c140472a5 */ /* 0x008fe2000f8e00ff */
[----:B------:R-:W2:Y:S01]  /*1160*/  LDCU.64 UR8, c[0x0][0xb28] ;  /* 0x00016500ff0877ac */ /* 0x000ea20008000a00 */
[----:B----4-:R-:W-:Y:S02]  /*1170*/  UIMAD.WIDE.U32 UR10, UR6, UR12, URZ ;  /* 0x0000000c060a72a5 */ /* 0x010fe4000f8e00ff */
[----:B------:R-:W-:-:S02]  /*1180*/  USHF.R.U32.HI UR5, URZ, UR13, UR5 ;  /* 0x0000000dff057299 */ /* 0x000fc40008011605 */
[----:B------:R-:W-:Y:S02]  /*1190*/  UISETP.NE.AND UP2, UPT, UR19, 0x1, UPT ;  /* 0x000000011300788c */ /* 0x000fe4000bf45270 */
[----:B------:R-:W-:Y:S01]  /*11a0*/  USEL UR5, UR20, UR5, !UP0 ;  /* 0x0000000514057287 */ /* 0x000fe2000c000000 */
[----:B------:R-:W-:Y:S01]  /*11b0*/  UMOV UR10, UR11 ;  /* 0x0000000b000a7c82 */ /* 0x000fe20008000000 */
[----:B------:R-:W-:Y:S02]  /*11c0*/  UIMAD.WIDE.U32 UR16, UR26, UR15, URZ ;  /* 0x0000000f1a1072a5 */ /* 0x000fe4000f8e00ff */
[----:B------:R-:W-:Y:S02]  /*11d0*/  @UP0 USHF.R.U32.HI UR6, URZ, UR13, UR10 ;  /* 0x0000000dff060299 */ /* 0x000fe4000801160a */
[----:B------:R-:W-:Y:S02]  /*11e0*/  UISETP.NE.AND UP0, UPT, UR14, 0x1, UPT ;  /* 0x000000010e00788c */ /* 0x000fe4000bf05270 */
[----:B-1----:R-:W-:-:S02]  /*11f0*/  UIMAD.WIDE.U32 UR10, UR7, UR15, URZ ;  /* 0x0000000f070a72a5 */ /* 0x002fc4000f8e00ff */
[----:B--2---:R-:W-:Y:S01]  /*1200*/  UIMAD.WIDE.U32 UR12, UR6, UR8, URZ ;  /* 0x00000008060c72a5 */ /* 0x004fe2000f8e00ff */
[----:B------:R-:W-:Y:S02]  /*1210*/  UMOV UR4, UR17 ;  /* 0x0000001100047c82 */ /* 0x000fe40008000000 */
[----:B------:R-:W-:Y:S02]  /*1220*/  USHF.R.U32.HI UR4, URZ, UR22, UR4 ;  /* 0x00000016ff047299 */ /* 0x000fe40008011604 */
[----:B------:R-:W-:Y:S02]  /*1230*/  UMOV UR10, UR11 ;  /* 0x0000000b000a7c82 */ /* 0x000fe40008000000 */
[----:B------:R-:W-:Y:S01]  /*1240*/  UMOV UR12, UR13 ;  /* 0x0000000d000c7c82 */ /* 0x000fe20008000000 */
[----:B------:R-:W-:Y:S02]  /*1250*/  @UP0 USHF.R.U32.HI UR7, URZ, UR22, UR10 ;  /* 0x00000016ff070299 */ /* 0x000fe4000801160a */
[----:B------:R-:W-:-:S02]  /*1260*/  USEL UR4, UR26, UR4, !UP0 ;  /* 0x000000041a047287 */ /* 0x000fc4000c000000 */
[----:B------:R-:W-:Y:S02]  /*1270*/  UIMAD.WIDE.U32 UR10, UR7, UR8, URZ ;  /* 0x00000008070a72a5 */ /* 0x000fe4000f8e00ff */
[----:B------:R-:W-:Y:S02]  /*1280*/  @UP2 USHF.R.U32.HI UR6, URZ, UR9, UR12 ;  /* 0x00000009ff062299 */ /* 0x000fe4000801160c */
[----:B------:R-:W-:-:S03]  /*1290*/  UIMAD.WIDE.U32 UR12, UR4, UR8, URZ ;  /* 0x00000008040c72a5 */ /* 0x000fc6000f8e00ff */
[----:B------:R-:W-:Y:S02]  /*12a0*/  UMOV UR10, UR11 ;  /* 0x0000000b000a7c82 */ /* 0x000fe40008000000 */
[----:B------:R-:W-:Y:S02]  /*12b0*/  @UP2 USHF.R.U32.HI UR7, URZ, UR9, UR10 ;  /* 0x00000009ff072299 */ /* 0x000fe4000801160a */
[----:B------:R-:W-:Y:S02]  /*12c0*/  UIMAD UR10, UR6, UR19, URZ ;  /* 0x00000013060a72a4 */ /* 0x000fe4000f8e02ff */
[----:B------:R-:W-:-:S04]  /*12d0*/  UIMAD UR7, UR7, UR19, URZ ;  /* 0x00000013070772a4 */ /* 0x000fc8000f8e02ff */
[----:B------:R-:W-:-:S03]  /*12e0*/  UISETP.GE.AND UP0, UPT, UR4, UR7, UPT ;  /* 0x000000070400728c */ /* 0x000fc6000bf06270 */
[----:B------:R-:W-:Y:S01]  /*12f0*/  UMOV UR7, UR13 ;  /* 0x0000000d00077c82 */ /* 0x000fe20008000000 */
[----:B------:R-:W-:Y:S02]  /*1300*/  UISETP.GE.OR UP0, UPT, UR5, UR10, UP0 ;  /* 0x0000000a0500728c */ /* 0x000fe40008706670 */
[----:B------:R-:W-:Y:S02]  /*1310*/  UIMAD.WIDE.U32 UR10, UR5, UR8, URZ ;  /* 0x00000008050a72a5 */ /* 0x000fe4000f8e00ff */
[----:B------:R-:W-:Y:S02]  /*1320*/  USHF.R.U32.HI UR7, URZ, UR9, UR7 ;  /* 0x00000009ff077299 */ /* 0x000fe40008011607 */
[----:B------:R-:W-:Y:S02]  /*1330*/  UIADD3 UR10, UPT, UPT, -UR4, URZ, URZ ;  /* 0x000000ff040a7290 */ /* 0x000fe4000fffe1ff */
[----:B------:R-:W-:Y:S02]  /*1340*/  USEL UR7, UR4, UR7, !UP2 ;  /* 0x0000000704077287 */ /* 0x000fe4000d000000 */
[----:B------:R-:W-:Y:S01]  /*1350*/  UIMAD UR10, UR14, UR10, UR26 ;  /* 0x0000000a0e0a72a4 */ /* 0x000fe2000f8e021a */
[----:B------:R-:W-:Y:S01]  /*1360*/  @!UP0 UMOV UR8, UR11 ;  /* 0x0000000b00088c82 */ /* 0x000fe20008000000 */
[----:B------:R-:W-:-:S02]  /*1370*/  UIADD3 UR11, UPT, UPT, -UR5, URZ, URZ ;  /* 0x000000ff050b7290 */ /* 0x000fc4000fffe1ff */
[----:B------:R-:W-:Y:S02]  /*1380*/  @!UP0 USHF.R.U32.HI UR8, URZ, UR9, UR8 ;  /* 0x00000009ff088299 */ /* 0x000fe40008011608 */
[----:B------:R-:W-:Y:S02]  /*1390*/  UIADD3 UR9, UPT, UPT, -UR7, URZ, URZ ;  /* 0x000000ff07097290 */ /* 0x000fe4000fffe1ff */
[----:B------:R-:W-:Y:S02]  /*13a0*/  @!UP0 USEL UR8, UR5, UR8, !UP2 ;  /* 0x0000000805088287 */ /* 0x000fe4000d000000 */
[----:B------:R-:W-:Y:S02]  /*13b0*/  UIMAD UR9, UR19, UR9, UR4 ;  /* 0x00000009130972a4 */ /* 0x000fe4000f8e0204 */
[----:B------:R-:W-:Y:S02]  /*13c0*/  @!UP0 UIADD3 UR7, UPT, UPT, UR7, -UR8, URZ ;  /* 0x8000000807078290 */ /* 0x000fe4000fffe0ff */
[----:B------:R-:W-:-:S02]  /*13d0*/  @!UP0 UIMAD UR6, UR9, UR6, UR8 ;  /* 0x00000006090682a4 */ /* 0x000fc4000f8e0208 */
[----:B------:R-:W-:Y:S02]  /*13e0*/  @!UP0 UIMAD UR4, UR7, UR19, UR5 ;  /* 0x00000013070482a4 */ /* 0x000fe4000f8e0205 */
[----:B------:R-:W-:Y:S02]  /*13f0*/  UIMAD UR20, UR21, UR11, UR20 ;  /* 0x0000000b151472a4 */ /* 0x000fe4000f8e0214 */
[----:B------:R-:W-:Y:S01]  /*1400*/  UIMAD UR26, UR4, UR14, UR10 ;  /* 0x0000000e041a72a4 */ /* 0x000fe2000f8e020a */
[----:B------:R-:W-:Y:S02]  /*1410*/  @!UP0 UMOV UR5, UR6 ;  /* 0x0000000600058c82 */ /* 0x000fe40008000000 */
[----:B------:R-:W-:-:S12]  /*1420*/  UIMAD UR20, UR5, UR21, UR20 ;  /* 0x00000015051472a4 */ /* 0x000fd8000f8e0214 */
.L_x_18:
[----:B------:R-:W-:-:S09]  /*1430*/  UISETP.NE.AND UP0, UPT, UR24, 0x1, UPT ;  /* 0x000000011800788c */ /* 0x000fd2000bf05270 */
[----:B------:R-:W-:Y:S05]  /*1440*/  BRA.U UP0, `(.L_x_19) ;  /* 0x0000000100407547 */ /* 0x000fea000b800000 */
[----:B------:R-:W2:Y:S01]  /*1450*/  LDCU.128 UR8, c[0x0][0xb10] ;  /* 0x00016200ff0877ac */ /* 0x000ea20008000c00 */
[----:B------:R-:W3:Y:S01]  /*1460*/  LDCU UR12, c[0x0][0xb0c] ;  /* 0x00016180ff0c77ac */ /* 0x000ee20008000800 */
[----:B------:R-:W4:Y:S01]  /*1470*/  LDCU UR13, c[0x0][0xb20] ;  /* 0x00016400ff0d77ac */ /* 0x000f220008000800 */
[----:B--2---:R-:W-:Y:S02]  /*1480*/  UIMAD.WIDE.U32 UR4, UR20, UR8, URZ ;  /* 0x00000008140472a5 */ /* 0x004fe4000f8e00ff */
[----:B------:R-:W-:Y:S02]  /*1490*/  UIMAD.WIDE.U32 UR6, UR26, UR11, URZ ;  /* 0x0000000b1a0672a5 */ /* 0x000fe4000f8e00ff */
[----:B---3--:R-:W-:Y:S02]  /*14a0*/  UISETP.NE.AND UP0, UPT, UR12, 0x1, UPT ;  /* 0x000000010c00788c */ /* 0x008fe4000bf05270 */
[----:B------:R-:W-:-:S03]  /*14b0*/  USHF.R.U32.HI UR5, URZ, UR9, UR5 ;  /* 0x00000009ff057299 */ /* 0x000fc60008011605 */
[----:B------:R-:W-:Y:S01]  /*14c0*/  UMOV UR4, UR7 ;  /* 0x0000000700047c82 */ /* 0x000fe20008000000 */
[----:B------:R-:W-:Y:S02]  /*14d0*/  USEL UR5, UR20, UR5, !UP0 ;  /* 0x0000000514057287 */ /* 0x000fe4000c000000 */
[----:B------:R-:W-:Y:S02]  /*14e0*/  UISETP.NE.AND UP0, UPT, UR10, 0x1, UPT ;  /* 0x000000010a00788c */ /* 0x000fe4000bf05270 */
[----:B----4-:R-:W-:-:S04]  /*14f0*/  USHF.R.U32.HI UR4, URZ, UR13, UR4 ;  /* 0x0000000dff047299 */ /* 0x010fc80008011604 */
[----:B------:R-:W-:-:S04]  /*1500*/  USEL UR4, UR26, UR4, !UP0 ;  /* 0x000000041a047287 */ /* 0x000fc8000c000000 */
[----:B------:R-:W-:Y:S02]  /*1510*/  UIADD3 UR6, UPT, UPT, UR5, -UR4, URZ ;  /* 0x8000000405067290 */ /* 0x000fe4000fffe0ff */
[----:B------:R-:W-:Y:S02]  /*1520*/  UIADD3 UR4, UPT, UPT, -UR5, UR4, URZ ;  /* 0x0000000405047290 */ /* 0x000fe4000fffe1ff */
[----:B------:R-:W-:Y:S02]  /*1530*/  UIMAD UR26, UR6, UR10, UR26 ;  /* 0x0000000a061a72a4 */ /* 0x000fe4000f8e021a */
[----:B------:R-:W-:-:S12]  /*1540*/  UIMAD UR20, UR4, UR12, UR20 ;  /* 0x0000000c041472a4 */ /* 0x000fd8000f8e0214 */
.L_x_19:
[----:B------:R-:W-:Y:S01]  /*1550*/  UISETP.NE.AND UP0, UPT, UR18, 0x2, UPT ;  /* 0x000000021200788c */ /* 0x000fe2000bf05270 */
[----:B------:R-:W-:Y:S09]  /*1560*/  BRA.U !UP5, `(.L_x_20) ;  /* 0x000000010d0c7547 */ /* 0x000ff2000b800000 */
[----:B------:R-:W-:Y:S01]  /*1570*/  UCGABAR_WAIT ;  /* 0x0000000000007dc7 */ /* 0x000fe20008000000 */
[----:B------:R-:W-:Y:S01]  /*1580*/  CCTL.IVALL ;  /* 0x00000000ff00798f */ /* 0x000fe20002000000 */
[----:B------:R-:W-:Y:S05]  /*1590*/  BRA `(.L_x_21) ;  /* 0x0000000000047947 */ /* 0x000fea0003800000 */
.L_x_20:
[----:B------:R-:W-:Y:S06]  /*15a0*/  BAR.SYNC.DEFER_BLOCKING 0x0 ;  /* 0x0000000000007b1d */ /* 0x000fec0000010000 */
.L_x_21:
[----:B------:R-:W-:Y:S05]  /*15b0*/  BRA.U UP0, `(.L_x_22) ;  /* 0x0000001500247547 */ /* 0x000fea000b800000 */
[----:B------:R-:W2:Y:S01]  /*15c0*/  LDCU UR6, c[0x0][0x38c] ;  /* 0x00007180ff0677ac */ /* 0x000ea20008000800 */
[----:B------:R-:W-:Y:S01]  /*15d0*/  PLOP3.LUT P1, PT, PT, PT, UP3, 0x80, 0x8 ;  /* 0x000000000008781c */ /* 0x000fe20003f2f038 */
[----:B------:R-:W-:Y:S01]  /*15e0*/  IMAD.MOV.U32 R12, RZ, RZ, 0x1 ;  /* 0x00000001ff0c7424 */ /* 0x000fe200078e00ff */
[----:B------:R-:W-:Y:S01]  /*15f0*/  ISETP.EQ.OR P2, PT, R0, RZ, P3 ;  /* 0x000000ff0000720c */ /* 0x000fe20001f42670 */
[----:B------:R-:W-:Y:S01]  /*1600*/  UISETP.NE.AND UP1, UPT, UR18, URZ, UPT ;  /* 0x000000ff1200728c */ /* 0x000fe2000bf25270 */
[----:B------:R-:W-:Y:S01]  /*1610*/  PLOP3.LUT P1, PT, P1, PT, PT, 0x8, 0x80 ;  /* 0x000000000080781c */ /* 0x000fe20000f2e170 */
[----:B------:R-:W-:Y:S01]  /*1620*/  USEL UR29, URZ, 0x1, UP6 ;  /* 0x00000001ff1d7887 */ /* 0x000fe2000b000000 */
[----:B------:R-:W-:Y:S01]  /*1630*/  CS2R R10, SRZ ;  /* 0x00000000000a7805 */ /* 0x000fe2000001ff00 */
[----:B------:R-:W-:Y:S01]  /*1640*/  IMAD.MOV.U32 R9, RZ, RZ, RZ ;  /* 0x000000ffff097224 */ /* 0x000fe200078e00ff */
[----:B------:R-:W3:Y:S01]  /*1650*/  LDCU UR44, c[0x0][0x370] ;  /* 0x00006e00ff2c77ac */ /* 0x000ee20008000800 */
[----:B------:R-:W-:Y:S01]  /*1660*/  IMAD.MOV.U32 R8, RZ, RZ, 0x1 ;  /* 0x00000001ff087424 */ /* 0x000fe200078e00ff */
[----:B------:R-:W4:Y:S01]  /*1670*/  LDCU.64 UR38, c[0x0][0x348] ;  /* 0x00006900ff2677ac */ /* 0x000f220008000a00 */
[----:B------:R-:W-:-:S02]  /*1680*/  USHF.R.U32.HI UR49, URZ, 0x7, UR23 ;  /* 0x00000007ff317899 */ /* 0x000fc40008011617 */
[----:B--2---:R-:W-:Y:S02]  /*1690*/  UIADD3 UR5, UPT, UPT, UR6, 0xff, URZ ;  /* 0x000000ff06057890 */ /* 0x004fe4000fffe0ff */
[----:B------:R-:W-:Y:S02]  /*16a0*/  UIADD3 UR50, UPT, UPT, UR6, 0x1fe, URZ ;  /* 0x000001fe06327890 */ /* 0x000fe4000fffe0ff */
[----:B------:R-:W-:Y:S01]  /*16b0*/  USHF.R.S32.HI UR4, URZ, 0x1f, UR5 ;  /* 0x0000001fff047899 */ /* 0x000fe20008011405 */
[----:B------:R-:W2:Y:S03]  /*16c0*/  LDCU UR43, c[0x0][0x374] ;  /* 0x00006e80ff2b77ac */ /* 0x000ea60008000800 */
[----:B------:R-:W-:Y:S02]  /*16d0*/  ULEA.HI UR4, UR4, UR5, URZ, 0x8 ;  /* 0x0000000504047291 */ /* 0x000fe4000f8f40ff */
[----:B------:R-:W-:-:S02]  /*16e0*/  USEL UR29, UR29, 0x2, UP1 ;  /* 0x000000021d1d7887 */ /* 0x000fc40008800000 */
[----:B------:R-:W-:Y:S02]  /*16f0*/  USHF.R.S32.HI UR47, URZ, 0x8, UR4 ;  /* 0x00000008ff2f7899 */ /* 0x000fe40008011404 */
[----:B------:R-:W-:Y:S02]  /*1700*/  UIADD3 UR4, UPT, UPT, UR6, -0x1, URZ ;  /* 0xffffffff06047890 */ /* 0x000fe4000fffe0ff */
[----:B------:R-:W-:Y:S02]  /*1710*/  UISETP.LT.U32.AND UP0, UPT, UR47, 0x4, UPT ;  /* 0x000000042f00788c */ /* 0x000fe4000bf01070 */
[----:B------:R-:W-:Y:S02]  /*1720*/  UISETP.GE.U32.AND UP2, UPT, UR4, -0x1ff, UPT ;  /* 0xfffffe010400788c */ /* 0x000fe4000bf46070 */
[----:B------:R-:W-:Y:S01]  /*1730*/  USEL UR46, UR47, 0x4, UP0 ;  /* 0x000000042f2e7887 */ /* 0x000fe20008000000 */
[----:B------:R-:W-:-:S03]  /*1740*/  UMOV UR21, URZ ;  /* 0x000000ff00157c82 */ /* 0x000fc60008000000 */
[----:B------:R-:W-:Y:S02]  /*1750*/  UIADD3 UR22, UPT, UPT, UR46, -0x1, URZ ;  /* 0xffffffff2e167890 */ /* 0x000fe4000fffe0ff */
[----:B------:R-:W-:-:S03]  /*1760*/  UIADD3 UR48, UPT, UPT, UR47, -UR46, URZ ;  /* 0x8000002e2f307290 */ /* 0x000fc6000fffe0ff */
[----:B------:R-:W-:-:S04]  /*1770*/  @UP2 UIADD3 UR22, UPT, UPT, UR46, URZ, URZ ;  /* 0x000000ff2e162290 */ /* 0x000fc8000fffe0ff */
[----:B--234-:R-:W-:-:S12]  /*1780*/  UIADD3 UR22, UPT, UPT, UR22, 0x1, URZ ;  /* 0x0000000116167890 */ /* 0x01cfd8000fffe0ff */
.L_x_42:
[----:B------:R-:W-:Y:S01]  /*1790*/  UISETP.NE.AND UP0, UPT, UR45, URZ, UPT ;  /* 0x000000ff2d00728c */ /* 0x000fe2000bf05270 */
[----:B------:R-:W2:Y:S08]  /*17a0*/  S2UR UR45, SR_CgaCtaId ;  /* 0x00000000002d79c3 */ /* 0x000eb00000008800 */
[----:B-1----:R-:W-:Y:S05]  /*17b0*/  BRA.U UP0, `(.L_x_23) ;  /* 0x0000000100347547 */ /* 0x002fea000b800000 */
[----:B------:R-:W3:Y:S01]  /*17c0*/  S2R R0, SR_CgaCtaId ;  /* 0x0000000000007919 */ /* 0x000ee20000008800 */
[----:B------:R-:W-:Y:S02]  /*17d0*/  MOV R3, 0x400 ;  /* 0x0000040000037802 */ /* 0x000fe40000000f00 */
[----:B------:R-:W-:Y:S02]  /*17e0*/  SHF.L.U32 R2, R8, 0x1f, RZ ;  /* 0x0000001f08027819 */ /* 0x000fe400000006ff */
[----:B---3--:R-:W-:-:S05]  /*17f0*/  LEA R0, R0, R3, 0x18 ;  /* 0x0000000300007211 */ /* 0x008fca00078ec0ff */
[----:B------:R-:W-:-:S04]  /*1800*/  IMAD R3, R9, 0x8, R0 ;  /* 0x0000000809037824 */ /* 0x000fc800078e0200 */
[----:B------:R-:W3:Y:S02]  /*1810*/  SYNCS.PHASECHK.TRANS64.TRYWAIT P0, [R3+URZ+0xe0], R2 ;  /* 0x0000e002030075a7 */ /* 0x000ee400080011ff */
[----:B---3--:R-:W-:Y:S05]  /*1820*/  @!P0 BRA `(.L_x_24) ;  /* 0x0000006000e88947 */ /* 0x008fea0003800000 */
.L_x_112:
[----:B------:R-:W-:Y:S01]  /*1830*/  VIADD R9, R9, 0x1 ;  /* 0x0000000109097836 */ /* 0x000fe20000000000 */
[----:B------:R3:W-:Y:S04]  /*1840*/  SYNCS.ARRIVE.TRANS64.A1T0 RZ, [R3+URZ+0xd0], RZ ;  /* 0x0000d0ff03ff79a7 */ /* 0x0007e800081000ff */
[----:B------:R-:W-:-:S04]  /*1850*/  ISETP.NE.AND P0, PT, R9, 0x2, PT ;  /* 0x000000020900780c */ /* 0x000fc80003f05270 */
[----:B------:R-:W-:Y:S02]  /*1860*/  SEL R9, R9, RZ, P0 ;  /* 0x000000ff09097207 */ /* 0x000fe40000000000 */
[----:B---3--:R-:W-:-:S04]  /*1870*/  SEL R3, RZ, 0x1, P0 ;  /* 0x00000001ff037807 */ /* 0x008fc80000000000 */
[----:B------:R-:W-:-:S07]  /*1880*/  LOP3.LUT R8, R8, R3, RZ, 0x3c, !PT ;  /* 0x0000000308087212 */ /* 0x000fce00078e3cff */
.L_x_23:
[----:B------:R-:W-:Y:S01]  /*1890*/  UMOV UR13, 0x400 ;  /* 0x00000400000d7882 */ /* 0x000fe20000000000 */
[----:B------:R-:W-:Y:S01]  /*18a0*/  SHF.L.U32 R0, R12, 0x1f, RZ ;  /* 0x0000001f0c007819 */ /* 0x000fe200000006ff */
[----:B--2---:R-:W-:Y:S02]  /*18b0*/  ULEA UR13, UR45, UR13, 0x18 ;  /* 0x0000000d2d0d7291 */ /* 0x004fe4000f8ec0ff */
[----:B------:R-:W-:Y:S02]  /*18c0*/  UISETP.GE.U32.AND UP0, UPT, UR50, 0x1ff, UPT ;  /* 0x000001ff3200788c */ /* 0x000fe4000bf06070 */
[----:B------:R-:W-:Y:S02]  /*18d0*/  ULEA UR4, UR21, UR13, 0x3 ;  /* 0x0000000d15047291 */ /* 0x000fe4000f8e18ff */
[----:B------:R-:W-:Y:S02]  /*18e0*/  USHF.L.U32 UR35, UR20, 0x6, URZ ;  /* 0x0000000614237899 */ /* 0x000fe400080006ff */
[----:B------:R-:W-:Y:S01]  /*18f0*/  ULEA UR19, UR26, UR49, 0x7 ;  /* 0x000000311a137291 */ /* 0x000fe2000f8e38ff */
[----:B------:R-:W-:-:S04]  /*1900*/  UMOV UR14, URZ ;  /* 0x000000ff000e7c82 */ /* 0x000fc80008000000 */
[----:B------:R2:W3:Y:S01]  /*1910*/  SYNCS.PHASECHK.TRANS64.TRYWAIT P0, [UR4+0x20], R0 ;  /* 0x00002000ff0075a7 */ /* 0x0004e20008001104 */
[----:B------:R-:W-:Y:S06]  /*1920*/  BRA.U !UP0, `(.L_x_25) ;  /* 0x0000000108f07547 */ /* 0x000fec000b800000 */
[----:B------:R-:W-:Y:S01]  /*1930*/  UMOV UR15, URZ ;  /* 0x000000ff000f7c82 */ /* 0x000fe20008000000 */
[----:B------:R-:W-:-:S05]  /*1940*/  UMOV UR4, UR21 ;  /* 0x0000001500047c82 */ /* 0x000fca0008000000 */
.L_x_31:
[----:B------:R-:W-:Y:S01]  /*1950*/  ULEA UR33, UR4, UR13, 0x3 ;  /* 0x0000000d04217291 */ /* 0x000fe2000f8e18ff */
[----:B---3--:R-:W-:Y:S01]  /*1960*/  @!P3 MOV R2, 0xc000 ;  /* 0x0000c0000002b802 */ /* 0x008fe20000000f00 */
[----:B-1-3--:R-:W-:Y:S10]  /*1970*/  @P0 BRA `(.L_x_26) ;  /* 0x00000000000c0947 */ /* 0x00aff40003800000 */
[----:B------:R-:W-:-:S04]  /*1980*/  SHF.L.U32 R3, R12, 0x1f, RZ ;  /* 0x0000001f0c037819 */ /* 0x000fc800000006ff */
[----:B------:R-:W3:Y:S02]  /*1990*/  SYNCS.PHASECHK.TRANS64.TRYWAIT P0, [UR33+0x20], R3 ;  /* 0x00002003ff0075a7 */ /* 0x000ee40008001121 */
[----:B---3--:R-:W-:Y:S05]  /*19a0*/  @!P0 BRA `(.L_x_27) ;  /* 0x00000060009c8947 */ /* 0x008fea0003800000 */
.L_x_26:
[----:B------:R3:W-:Y:S01]  /*19b0*/  @!P3 SYNCS.ARRIVE.TRANS64 RZ, [UR33], R2 ;  /* 0x00000002ffffb9a7 */ /* 0x0007e20008000021 */
[----:B------:R-:W-:-:S04]  /*19c0*/  ULOP3.LUT UR5, UR29, 0x2, URZ, 0xfc, !UPT ;  /* 0x000000021d057892 */ /* 0x000fc8000f8efcff */
[----:B------:R-:W-:-:S09]  /*19d0*/  UISETP.NE.AND UP0, UPT, UR5, 0x2, UPT ;  /* 0x000000020500788c */ /* 0x000fd2000bf05270 */
[----:B------:R-:W-:Y:S05]  /*19e0*/  BRA.U UP0, `(.L_x_28) ;  /* 0x0000000100047547 */ /* 0x000fea000b800000 */
[----:B-1----:R-:W-:Y:S05]  /*19f0*/  BPT.TRAP 0x1 ;  /* 0x000000040000795c */ /* 0x002fea0000300000 */
.L_x_28:
[----:B------:R-:W-:Y:S04]  /*1a00*/  BSSY.RECONVERGENT B0, `(.L_x_29) ;  /* 0x0000003000007945 */ /* 0x000fe80003800200 */
[----:B------:R-:W-:Y:S05]  /*1a10*/  @P2 BRA `(.L_x_30) ;  /* 0x0000000000042947 */ /* 0x000fea0003800000 */
[----:B-1----:R-:W-:Y:S05]  /*1a20*/  BPT.TRAP 0x1 ;  /* 0x000000040000795c */ /* 0x002fea0000300000 */
.L_x_30:
[----:B-1----:R-:W-:Y:S05]  /*1a30*/  BSYNC.RECONVERGENT B0 ;  /* 0x0000000000007941 */ /* 0x002fea0003800200 */
.L_x_29:
[----:B------:R-:W-:Y:S02]  /*1a40*/  UIADD3 UR5, UPT, UPT, UR4, 0x1, URZ ;  /* 0x0000000104057890 */ /* 0x000fe4000fffe0ff */
[----:B------:R-:W-:Y:S02]  /*1a50*/  ULEA UR24, UR4, UR13, 0xe ;  /* 0x0000000d04187291 */ /* 0x000fe4000f8e70ff */
[----:B------:R-:W-:Y:S02]  /*1a60*/  UISETP.NE.AND UP0, UPT, UR5, 0x4, UPT ;  /* 0x000000040500788c */ /* 0x000fe4000bf05270 */
[----:B------:R-:W-:Y:S02]  /*1a70*/  ULEA UR8, UR4, UR23, 0xf ;  /* 0x0000001704087291 */ /* 0x000fe4000f8e78ff */
[----:B------:R-:W-:Y:S02]  /*1a80*/  USEL UR6, URZ, 0x1, UP0 ;  /* 0x00000001ff067887 */ /* 0x000fe40008000000 */
[----:B------:R-:W-:-:S02]  /*1a90*/  USEL UR21, UR5, URZ, UP0 ;  /* 0x000000ff05157287 */ /* 0x000fc40008000000 */
[----:B------:R-:W-:Y:S02]  /*1aa0*/  UIADD3 UR4, UP0, UPT, UR38, 0x180, URZ ;  /* 0x0000018026047890 */ /* 0x000fe4000ff1e0ff */
[----:B------:R-:W-:Y:S01]  /*1ab0*/  ULEA UR5, UR21, UR13, 0x3 ;  /* 0x0000000d15057291 */ /* 0x000fe2000f8e18ff */
[----:B------:R-:W-:Y:S01]  /*1ac0*/  LOP3.LUT R12, R12, UR6, RZ, 0x3c, !PT ;  /* 0x000000060c0c7c12 */ /* 0x000fe2000f8e3cff */
[----:B------:R-:W-:Y:S02]  /*1ad0*/  USHF.L.U32 UR34, UR15, 0x8, URZ ;  /* 0x000000080f227899 */ /* 0x000fe400080006ff */
[----:B------:R-:W-:Y:S01]  /*1ae0*/  UIADD3 UR15, UPT, UPT, UR15, 0x1, URZ ;  /* 0x000000010f0f7890 */ /* 0x000fe2000fffe0ff */
[----:B--2---:R-:W-:Y:S01]  /*1af0*/  SHF.L.U32 R0, R12, 0x1f, RZ ;  /* 0x0000001f0c007819 */ /* 0x004fe200000006ff */
[----:B------:R-:W-:Y:S02]  /*1b00*/  UIADD3 UR6, UP1, UPT, UR38, 0x80, URZ ;  /* 0x0000008026067890 */ /* 0x000fe4000ff3e0ff */
[----:B------:R-:W-:Y:S01]  /*1b10*/  UIADD3 UR8, UPT, UPT, UR13, UR8, URZ ;  /* 0x000000080d087290 */ /* 0x000fe2000fffe0ff */
[----:B------:R4:W1:Y:S01]  /*1b20*/  SYNCS.PHASECHK.TRANS64.TRYWAIT P0, [UR5+0x20], R0 ;  /* 0x00002000ff0075a7 */ /* 0x0008620008001105 */
[----:B------:R-:W-:-:S02]  /*1b30*/  UIADD3.X UR5, UPT, UPT, URZ, UR39, URZ, UP0, !UPT ;  /* 0x00000027ff057290 */ /* 0x000fc400087fe4ff */
[----:B------:R-:W-:Y:S02]  /*1b40*/  UISETP.NE.AND UP0, UPT, UR15, UR22, UPT ;  /* 0x000000160f00728c */ /* 0x000fe4000bf05270 */
[----:B------:R-:W-:Y:S02]  /*1b50*/  UIADD3.X UR7, UPT, UPT, URZ, UR39, URZ, UP1, !UPT ;  /* 0x00000027ff077290 */ /* 0x000fe40008ffe4ff */
[----:B------:R-:W-:Y:S02]  /*1b60*/  UIADD3 UR32, UPT, UPT, UR24, 0x4400, URZ ;  /* 0x0000440018207890 */ /* 0x000fe4000fffe0ff */
[----:B------:R-:W-:Y:S02]  /*1b70*/  UIADD3 UR26, UPT, UPT, UR34, 0x80, URZ ;  /* 0x00000080221a7890 */ /* 0x000fe4000fffe0ff */
[----:B------:R-:W-:Y:S02]  /*1b80*/  UIADD3 UR24, UPT, UPT, UR24, 0x6400, URZ ;  /* 0x0000640018187890 */ /* 0x000fe4000fffe0ff */
[----:B------:R-:W-:-:S02]  /*1b90*/  UIADD3 UR16, UPT, UPT, UR8, 0x14400, URZ ;  /* 0x0001440008107890 */ /* 0x000fc4000fffe0ff */
[----:B------:R-:W-:Y:S01]  /*1ba0*/  UIADD3 UR8, UPT, UPT, UR8, 0x18400, URZ ;  /* 0x0001840008087890 */ /* 0x000fe2000fffe0ff */
[----:B------:R-:W-:Y:S01]  /*1bb0*/  UMOV UR30, 0x0 ;  /* 0x00000000001e7882 */ /* 0x000fe20000000000 */
[----:B------:R-:W-:Y:S01]  /*1bc0*/  UMOV UR31, 0x10000000 ;  /* 0x10000000001f7882 */ /* 0x000fe20000000000 */
[----:B------:R-:W-:Y:S01]  /*1bd0*/  UMOV UR25, UR33 ;  /* 0x0000002100197c82 */ /* 0x000fe20008000000 */
[----:B------:R-:W-:Y:S01]  /*1be0*/  UMOV UR27, UR35 ;  /* 0x00000023001b7c82 */ /* 0x000fe20008000000 */
[----:B------:R-:W-:Y:S01]  /*1bf0*/  UMOV UR28, UR36 ;  /* 0x00000024001c7c82 */ /* 0x000fe20008000000 */
[----:B------:R-:W-:Y:S01]  /*1c00*/  UMOV UR14, 0x30000 ;  /* 0x00030000000e7882 */ /* 0x000fe20000000000 */
[----:B------:R-:W-:Y:S01]  /*1c10*/  UMOV UR17, UR33 ;  /* 0x0000002100117c82 */ /* 0x000fe20008000000 */
[----:B------:R-:W-:Y:S01]  /*1c20*/  UMOV UR20, UR36 ;  /* 0x0000002400147c82 */ /* 0x000fe20008000000 */
[----:B------:R-:W-:Y:S01]  /*1c30*/  UMOV UR18, UR34 ;  /* 0x0000002200127c82 */ /* 0x000fe20008000000 */
[----:B------:R-:W-:Y:S01]  /*1c40*/  UTMALDG.3D [UR32], [UR6], desc[UR30] ;  /* 0x00001e20060075b4 */ /* 0x000fe20008011000 */
[----:B------:R-:W-:Y:S01]  /*1c50*/  UMOV UR11, UR19 ;  /* 0x00000013000b7c82 */ /* 0x000fe20008000000 */
[----:B------:R-:W-:Y:S01]  /*1c60*/  UMOV UR12, UR36 ;  /* 0x00000024000c7c82 */ /* 0x000fe20008000000 */
[----:B------:R-:W-:Y:S01]  /*1c70*/  UMOV UR9, UR33 ;  /* 0x0000002100097c82 */ /* 0x000fe20008000000 */
[----:B------:R-:W-:Y:S01]  /*1c80*/  UMOV UR10, UR26 ;  /* 0x0000001a000a7c82 */ /* 0x000fe20008000000 */
[----:B------:R-:W-:Y:S01]  /*1c90*/  UTMALDG.3D [UR24], [UR6], desc[UR30] ;  /* 0x00001e18060075b4 */ /* 0x000fe20008011000 */
[----:B------:R-:W-:Y:S01]  /*1ca0*/  UTMALDG.3D.MULTICAST [UR16], [UR4], UR14, desc[UR30] ;  /* 0x00001e10040073b4 */ /* 0x000fe2000801180e */
[----:B------:R2:W-:Y:S02]  /*1cb0*/  UTMALDG.3D.MULTICAST [UR8], [UR4], UR14, desc[UR30] ;  /* 0x00001e08040073b4 */ /* 0x0005e4000801180e */
[----:B--2---:R-:W-:Y:S01]  /*1cc0*/  UMOV UR14, UR22 ;  /* 0x00000016000e7c82 */ /* 0x004fe20008000000 */
[----:B------:R-:W-:Y:S01]  /*1cd0*/  UMOV UR4, UR21 ;  /* 0x0000001500047c82 */ /* 0x000fe20008000000 */
[----:B----4-:R-:W-:Y:S05]  /*1ce0*/  BRA.U UP0, `(.L_x_31) ;  /* 0xfffffffd00187547 */ /* 0x010fea000b83ffff */
.L_x_25:
[----:B------:R-:W-:Y:S01]  /*1cf0*/  ULEA UR4, UR21, UR13, 0x3 ;  /* 0x0000000d15047291 */ /* 0x000fe2000f8e18ff */
[----:B--2---:R-:W-:Y:S01]  /*1d00*/  SHF.L.U32 R0, R12, 0x1f, RZ ;  /* 0x0000001f0c007819 */ /* 0x004fe200000006ff */
[----:B------:R-:W-:Y:S01]  /*1d10*/  @!P1 SYNCS.ARRIVE.TRANS64.A1T0 RZ, [UR13+0x68], RZ ;  /* 0x000068ffffff99a7 */ /* 0x000fe2000810000d */
[----:B------:R-:W-:-:S06]  /*1d20*/  UISETP.GT.AND UP0, UPT, UR47, UR46, UPT ;  /* 0x0000002e2f00728c */ /* 0x000fcc000bf04270 */
[----:B-1-3--:R1:W2:Y:S03]  /*1d30*/  SYNCS.PHASECHK.TRANS64.TRYWAIT P0, [UR4+0x20], R0 ;  /* 0x00002000ff0075a7 */ /* 0x00a2a60008001104 */
[----:B------:R-:W-:Y:S05]  /*1d40*/  BRA.U !UP0, `(.L_x_32) ;  /* 0x0000000108ec7547 */ /* 0x000fea000b800000 */
[----:B------:R-:W-:Y:S01]  /*1d50*/  UIADD3 UR15, UPT, UPT, UR48, UR14, URZ ;  /* 0x0000000e300f7290 */ /* 0x000fe2000fffe0ff */
[----:B------:R-:W-:-:S11]  /*1d60*/  UMOV UR4, UR21 ;  /* 0x0000001500047c82 */ /* 0x000fd60008000000 */
.L_x_38:
[----:B------:R-:W-:Y:S01]  /*1d70*/  ULEA UR33, UR4, UR13, 0x3 ;  /* 0x0000000d04217291 */ /* 0x000fe2000f8e18ff */
[----:B--2---:R-:W-:Y:S01]  /*1d80*/  @!P3 MOV R2, 0xc000 ;  /* 0x0000c0000002b802 */ /* 0x004fe20000000f00 */
[----:B--2-4-:R-:W-:Y:S10]  /*1d90*/  @P0 BRA `(.L_x_33) ;  /* 0x00000000000c0947 */ /* 0x014ff40003800000 */
[----:B------:R-:W-:-:S04]  /*1da0*/  SHF.L.U32 R3, R12, 0x1f, RZ ;  /* 0x0000001f0c037819 */ /* 0x000fc800000006ff */
[----:B------:R-:W2:Y:S02]  /*1db0*/  SYNCS.PHASECHK.TRANS64.TRYWAIT P0, [UR33+0x20], R3 ;  /* 0x00002003ff0075a7 */ /* 0x000ea40008001121 */
[----:B--2---:R-:W-:Y:S05]  /*1dc0*/  @!P0 BRA `(.L_x_34) ;  /* 0x0000005c00ac8947 */ /* 0x004fea0003800000 */
.L_x_33:
[----:B------:R2:W-:Y:S01]  /*1dd0*/  @!P3 SYNCS.ARRIVE.TRANS64 RZ, [UR33], R2 ;  /* 0x00000002ffffb9a7 */ /* 0x0005e20008000021 */
[----:B------:R-:W-:-:S04]  /*1de0*/  ULOP3.LUT UR5, UR29, 0x2, URZ, 0xfc, !UPT ;  /* 0x000000021d057892 */ /* 0x000fc8000f8efcff */
[----:B------:R-:W-:-:S09]  /*1df0*/  UISETP.NE.AND UP0, UPT, UR5, 0x2, UPT ;  /* 0x000000020500788c */ /* 0x000fd2000bf05270 */
[----:B------:R-:W-:Y:S05]  /*1e00*/  BRA.U UP0, `(.L_x_35) ;  /* 0x0000000100047547 */ /* 0x000fea000b800000 */
[----:B------:R-:W-:Y:S05]  /*1e10*/  BPT.TRAP 0x1 ;  /* 0x000000040000795c */ /* 0x000fea0000300000 */
.L_x_35:
[----:B------:R-:W-:Y:S04]  /*1e20*/  BSSY.RECONVERGENT B0, `(.L_x_36) ;  /* 0x0000003000007945 */ /* 0x000fe80003800200 */
[----:B------:R-:W-:Y:S05]  /*1e30*/  @P2 BRA `(.L_x_37) ;  /* 0x0000000000042947 */ /* 0x000fea0003800000 */
[----:B------:R-:W-:Y:S05]  /*1e40*/  BPT.TRAP 0x1 ;  /* 0x000000040000795c */ /* 0x000fea0000300000 */
.L_x_37:
[----:B------:R-:W-:Y:S05]  /*1e50*/  BSYNC.RECONVERGENT B0 ;  /* 0x0000000000007941 */ /* 0x000fea0003800200 */
.L_x_36:
        /* <DEDUP_REMOVED lines=11> */
[----:B-1----:R-:W-:Y:S01]  /*1f10*/  SHF.L.U32 R0, R12, 0x1f, RZ ;  /* 0x0000001f0c007819 */ /* 0x002fe200000006ff */
[----:B------:R-:W-:Y:S02]  /*1f20*/  UIADD3 UR6, UP1, UPT, UR38, 0x80, URZ ;  /* 0x0000008026067890 */ /* 0x000fe4000ff3e0ff */
[----:B------:R-:W-:Y:S01]  /*1f30*/  UIADD3 UR8, UPT, UPT, UR13, UR8, URZ ;  /* 0x000000080d087290 */ /* 0x000fe2000fffe0ff */
[----:B------:R3:W4:Y:S01]  /*1f40*/  SYNCS.PHASECHK.TRANS64.TRYWAIT P0, [UR5+0x20], R0 ;  /* 0x00002000ff0075a7 */ /* 0x0007220008001105 */
        /* <DEDUP_REMOVED lines=16> */
[----:B------:R-:W-:Y:S01]  /*2050*/  UTMALDG.3D [UR32], [UR6], desc[UR30] ;  /* 0x00001e20060075b4 */ /* 0x000fe20008011000 */
[----:B------:R-:W-:Y:S01]  /*2060*/  UMOV UR18, UR34 ;  /* 0x0000002200127c82 */ /* 0x000fe20008000000 */
[----:B------:R-:W-:Y:S01]  /*2070*/  UMOV UR11, UR19 ;  /* 0x00000013000b7c82 */ /* 0x000fe20008000000 */
[----:B------:R-:W-:Y:S01]  /*2080*/  UMOV UR12, UR36 ;  /* 0x00000024000c7c82 */ /* 0x000fe20008000000 */
[----:B------:R-:W-:Y:S01]  /*2090*/  UMOV UR9, UR33 ;  /* 0x0000002100097c82 */ /* 0x000fe20008000000 */
[----:B------:R-:W-:Y:S01]  /*20a0*/  UMOV UR10, UR26 ;  /* 0x0000001a000a7c82 */ /* 0x000fe20008000000 */
[----:B------:R-:W-:Y:S01]  /*20b0*/  UTMALDG.3D [UR24], [UR6], desc[UR30] ;  /* 0x00001e18060075b4 */ /* 0x000fe20008011000 */
[----:B------:R-:W-:Y:S01]  /*20c0*/  UTMALDG.3D.MULTICAST [UR16], [UR4], UR37, desc[UR30] ;  /* 0x00001e10040073b4 */ /* 0x000fe20008011825 */
[----:B------:R1:W-:Y:S02]  /*20d0*/  UTMALDG.3D.MULTICAST [UR8], [UR4], UR37, desc[UR30] ;  /* 0x00001e08040073b4 */ /* 0x0003e40008011825 */
[----:B-1----:R-:W-:Y:S01]  /*20e0*/  UMOV UR4, UR21 ;  /* 0x0000001500047c82 */ /* 0x002fe20008000000 */
[----:B---3--:R-:W-:Y:S05]  /*20f0*/  BRA.U UP0, `(.L_x_38) ;  /* 0xfffffffd001c7547 */ /* 0x008fea000b83ffff */
.L_x_32:
[C---:B------:R-:W-:Y:S01]  /*2100*/  LEA R3, R11.reuse, UR13, 0x3 ;  /* 0x0000000d0b037c11 */ /* 0x040fe2000f8e18ff */
[----:B------:R-:W-:Y:S01]  /*2110*/  NOP ;  /* 0x0000000000007918 */ /* 0x000fe20000000000 */
[----:B-1----:R-:W-:Y:S02]  /*2120*/  SHF.L.U32 R0, R10, 0x1f, RZ ;  /* 0x0000001f0a007819 */ /* 0x002fe400000006ff */
[----:B------:R-:W-:Y:S02]  /*2130*/  LEA R5, R11, UR13, 0x4 ;  /* 0x0000000d0b057c11 */ /* 0x000fe4000f8e20ff */
[----:B--2-4-:R-:W1:Y:S02]  /*2140*/  SYNCS.PHASECHK.TRANS64.TRYWAIT P0, [R3+URZ+0x70], R0 ;  /* 0x00007000030075a7 */ /* 0x014e6400080011ff */
[----:B-1----:R-:W-:Y:S05]  /*2150*/  @!P0 BRA `(.L_x_39) ;  /* 0x0000005800e08947 */ /* 0x002fea0003800000 */
.L_x_115:
[----:B------:R-:W2:Y:S01]  /*2160*/  LDS.128 R4, [R5+0x100] ;  /* 0x0001000005047984 */ /* 0x000ea20000000c00 */
[----:B------:R-:W-:Y:S01]  /*2170*/  UISETP.GE.AND UP0, UPT, UR42, 0x1, UPT ;  /* 0x000000012a00788c */ /* 0x000fe2000bf06270 */
[----:B------:R-:W-:Y:S01]  /*2180*/  @!PT LDS RZ, [RZ] ;  /* 0x00000000fffff984 */ /* 0x000fe20000000800 */
[----:B------:R-:W-:Y:S01]  /*2190*/  @!PT LDS RZ, [RZ] ;  /* 0x00000000fffff984 */ /* 0x000fe20000000800 */
[----:B------:R-:W-:Y:S01]  /*21a0*/  @!PT LDS RZ, [RZ] ;  /* 0x00000000fffff984 */ /* 0x000fe20000000800 */
[----:B------:R-:W-:Y:S01]  /*21b0*/  @!PT LDS RZ, [RZ] ;  /* 0x00000000fffff984 */ /* 0x000fe20000000800 */
[----:B------:R3:W-:Y:S06]  /*21c0*/  MEMBAR.ALL.CTA ;  /* 0x0000000000007992 */ /* 0x0007ec0000008000 */
[----:B---3--:R-:W3:Y:S01]  /*21d0*/  FENCE.VIEW.ASYNC.S ;  /* 0x00000000000073c6 */ /* 0x008ee20000000000 */
[----:B--2---:R-:W-:-:S13]  /*21e0*/  LOP3.LUT P0, RZ, R6, 0x1, RZ, 0xc0, !PT ;  /* 0x0000000106ff7812 */ /* 0x004fda000780c0ff */
[----:B---3--:R-:W-:Y:S01]  /*21f0*/  VOTEU.ANY UP1, P0 ;  /* 0x0000000000ff7886 */ /* 0x008fe20000020100 */
[----:B------:R-:W-:-:S13]  /*2200*/  PLOP3.LUT P0, PT, PT, PT, UP1, 0x80, 0x8 ;  /* 0x000000000008781c */ /* 0x000fda0003f0f018 */
[----:B-1----:R-:W-:Y:S02]  /*2210*/  @P0 LOP3.LUT R0, R5, 0xffff, RZ, 0xc0, !PT ;  /* 0x0000ffff05000812 */ /* 0x002fe400078ec0ff */
[----:B------:R-:W-:Y:S02]  /*2220*/  @P0 MOV R2, R4 ;  /* 0x0000000400020202 */ /* 0x000fe40000000f00 */
[----:B------:R-:W-:Y:S01]  /*2230*/  @P0 R2UR UR5, R0 ;  /* 0x00000000000502ca */ /* 0x000fe200000e0000 */
[----:B------:R-:W-:Y:S01]  /*2240*/  VIADD R0, R3, 0x80 ;  /* 0x0000008003007836 */ /* 0x000fe20000000000 */
[----:B------:R-:W-:Y:S02]  /*2250*/  @P0 SHF.R.U32.HI R4, RZ, 0x10, R5 ;  /* 0x00000010ff040819 */ /* 0x000fe40000011605 */
[----:B------:R-:W-:Y:S02]  /*2260*/  @P0 R2UR UR6, R2 ;  /* 0x00000000020602ca */ /* 0x000fe400000e0000 */
[----:B------:R-:W-:-:S02]  /*2270*/  PRMT R0, RZ, 0x654, R0 ;  /* 0x00000654ff007816 */ /* 0x000fc40000000000 */
[----:B------:R-:W-:Y:S02]  /*2280*/  @P0 R2UR UR4, R4 ;  /* 0x00000000040402ca */ /* 0x000fe400000e0000 */
[----:B------:R1:W-:Y:S03]  /*2290*/  SYNCS.ARRIVE.TRANS64.RED.A1T0 RZ, [R0+URZ], RZ ;  /* 0x000000ff00ff79a7 */ /* 0x0003e600081004ff */
[----:B------:R-:W-:-:S04]  /*22a0*/  @UP1 UMOV UR40, UR5 ;  /* 0x0000000500281c82 */ /* 0x000fc80008000000 */
[----:B------:R-:W-:-:S04]  /*22b0*/  @UP1 UMOV UR41, UR6 ;  /* 0x0000000600291c82 */ /* 0x000fc80008000000 */
[----:B------:R-:W-:Y:S01]  /*22c0*/  @UP1 UMOV UR36, UR4 ;  /* 0x0000000400241c82 */ /* 0x000fe20008000000 */
[----:B------:R-:W-:Y:S05]  /*22d0*/  BRA.U !UP0, `(.L_x_40) ;  /* 0x0000000108d47547 */ /* 0x000fea000b800000 */
[----:B------:R-:W2:Y:S01]  /*22e0*/  LDCU.128 UR16, c[0x0][0xb10] ;  /* 0x00016200ff1077ac */ /* 0x000ea20008000c00 */
[----:B------:R-:W3:Y:S01]  /*22f0*/  LDCU UR12, c[0x0][0xb20] ;  /* 0x00016400ff0c77ac */ /* 0x000ee20008000800 */
[----:B------:R-:W4:Y:S01]  /*2300*/  LDCU UR20, c[0x0][0xb0c] ;  /* 0x00016180ff1477ac */ /* 0x000f220008000800 */
[----:B------:R-:W1:Y:S01]  /*2310*/  LDCU.64 UR8, c[0x0][0xb28] ;  /* 0x00016500ff0877ac */ /* 0x000e620008000a00 */
[----:B------:R-:W-:Y:S02]  /*2320*/  UISETP.NE.AND UP3, UPT, UR42, 0x1, UPT ;  /* 0x000000012a00788c */ /* 0x000fe4000bf65270 */
[----:B--2---:R-:W-:Y:S02]  /*2330*/  UIMAD.WIDE.U32 UR6, UR43, UR19, URZ ;  /* 0x000000132b0672a5 */ /* 0x004fe4000f8e00ff */
[----:B------:R-:W-:Y:S02]  /*2340*/  UIMAD.WIDE.U32 UR4, UR44, UR16, URZ ;  /* 0x000000102c0472a5 */ /* 0x000fe4000f8e00ff */
[----:B------:R-:W-:-:S02]  /*2350*/  UISETP.NE.AND UP0, UPT, UR18, 0x1, UPT ;  /* 0x000000011200788c */ /* 0x000fc4000bf05270 */
[----:B------:R-:W-:Y:S01]  /*2360*/  UIMAD.WIDE.U32 UR24, UR40, UR19, URZ ;  /* 0x00000013281872a5 */ /* 0x000fe2000f8e00ff */
[----:B------:R-:W-:Y:S02]  /*2370*/  UMOV UR6, UR7 ;  /* 0x0000000700067c82 */ /* 0x000fe40008000000 */
[----:B------:R-:W-:Y:S01]  /*2380*/  UMOV UR4, UR5 ;  /* 0x0000000500047c82 */ /* 0x000fe20008000000 */
[----:B---3--:R-:W-:Y:S02]  /*2390*/  USHF.R.U32.HI UR6, URZ, UR12, UR6 ;  /* 0x0000000cff067299 */ /* 0x008fe40008011606 */
[----:B----4-:R-:W-:Y:S02]  /*23a0*/  UISETP.NE.AND UP2, UPT, UR20, 0x1, UPT ;  /* 0x000000011400788c */ /* 0x010fe4000bf45270 */
[----:B------:R-:W-:Y:S02]  /*23b0*/  USHF.R.U32.HI UR4, URZ, UR17, UR4 ;  /* 0x00000011ff047299 */ /* 0x000fe40008011604 */
[----:B------:R-:W-:-:S02]  /*23c0*/  USEL UR5, UR43, UR6, !UP0 ;  /* 0x000000062b057287 */ /* 0x000fc4000c000000 */
[----:B------:R-:W-:Y:S02]  /*23d0*/  USEL UR6, UR44, UR4, !UP2 ;  /* 0x000000042c067287 */ /* 0x000fe4000d000000 */
[----:B-1----:R-:W-:Y:S01]  /*23e0*/  UIMAD.WIDE.U32 UR10, UR5, UR8, URZ ;  /* 0x00000008050a72a5 */ /* 0x002fe2000f8e00ff */
[----:B------:R-:W-:Y:S01]  /*23f0*/  UMOV UR4, UR25 ;  /* 0x0000001900047c82 */ /* 0x000fe20008000000 */
[----:B------:R-:W-:Y:S02]  /*2400*/  UIMAD.WIDE.U32 UR14, UR41, UR16, URZ ;  /* 0x00000010290e72a5 */ /* 0x000fe4000f8e00ff */
[----:B------:R-:W-:-:S03]  /*2410*/  UIMAD.WIDE.U32 UR24, UR6, UR8, URZ ;  /* 0x00000008061872a5 */ /* 0x000fc6000f8e00ff */
[----:B------:R-:W-:Y:S01]  /*2420*/  UMOV UR10, UR11 ;  /* 0x0000000b000a7c82 */ /* 0x000fe20008000000 */
[----:B------:R-:W-:Y:S02]  /*2430*/  USHF.R.U32.HI UR4, URZ, UR12, UR4 ;  /* 0x0000000cff047299 */ /* 0x000fe40008011604 */
[----:B------:R-:W-:Y:S01]  /*2440*/  @UP3 USHF.R.U32.HI UR5, URZ, UR9, UR10 ;  /* 0x00000009ff053299 */ /* 0x000fe2000801160a */
[----:B------:R-:W-:Y:S01]  /*2450*/  UMOV UR14, UR15 ;  /* 0x0000000f000e7c82 */ /* 0x000fe20008000000 */
[----:B------:R-:W-:Y:S01]  /*2460*/  UMOV UR24, UR25 ;  /* 0x0000001900187c82 */ /* 0x000fe20008000000 */
[----:B------:R-:W-:Y:S02]  /*2470*/  USHF.R.U32.HI UR17, URZ, UR17, UR14 ;  /* 0x00000011ff117299 */ /* 0x000fe4000801160e */
[----:B------:R-:W-:Y:S02]  /*2480*/  USEL UR4, UR40, UR4, !UP0 ;  /* 0x0000000428047287 */ /* 0x000fe4000c000000 */
[----:B------:R-:W-:-:S02]  /*2490*/  @UP3 USHF.R.U32.HI UR6, URZ, UR9, UR24 ;  /* 0x00000009ff063299 */ /* 0x000fc40008011618 */
[----:B------:R-:W-:Y:S02]  /*24a0*/  UIMAD UR7, UR42, UR5, URZ ;  /* 0x000000052a0772a4 */ /* 0x000fe4000f8e02ff */
[----:B------:R-:W-:Y:S02]  /*24b0*/  USEL UR5, UR41, UR17, !UP2 ;  /* 0x0000001129057287 */ /* 0x000fe4000d000000 */
[----:B------:R-:W-:Y:S02]  /*24c0*/  UIMAD UR10, UR42, UR6, URZ ;  /* 0x000000062a0a72a4 */ /* 0x000fe4000f8e02ff */
[----:B------:R-:W-:Y:S02]  /*24d0*/  UISETP.GE.AND UP0, UPT, UR4, UR7, UPT ;  /* 0x000000070400728c */ /* 0x000fe4000bf06270 */
[----:B------:R-:W-:Y:S02]  /*24e0*/  UIMAD.WIDE.U32 UR14, UR4, UR8, URZ ;  /* 0x00000008040e72a5 */ /* 0x000fe4000f8e00ff */
[----:B------:R-:W-:-:S02]  /*24f0*/  UISETP.GE.OR UP0, UPT, UR5, UR10, UP0 ;  /* 0x0000000a0500728c */ /* 0x000fc40008706670 */
[----:B------:R-:W-:Y:S02]  /*2500*/  UIMAD.WIDE.U32 UR10, UR5, UR8, URZ ;  /* 0x00000008050a72a5 */ /* 0x000fe4000f8e00ff */
[----:B------:R-:W-:Y:S01]  /*2510*/  UIADD3 UR12, UPT, UPT, -UR4, URZ, URZ ;  /* 0x000000ff040c7290 */ /* 0x000fe2000fffe1ff */
[----:B------:R-:W-:Y:S01]  /*2520*/  UMOV UR8, UR15 ;  /* 0x0000000f00087c82 */ /* 0x000fe20008000000 */
[----:B------:R-:W-:Y:S02]  /*2530*/  UIADD3 UR10, UPT, UPT, -UR5, URZ, URZ ;  /* 0x000000ff050a7290 */ /* 0x000fe4000fffe1ff */
[----:B------:R-:W-:-:S03]  /*2540*/  USHF.R.U32.HI UR8, URZ, UR9, UR8 ;  /* 0x00000009ff087299 */ /* 0x000fc60008011608 */
[----:B------:R-:W-:Y:S01]  /*2550*/  @!UP0 UMOV UR7, UR11 ;  /* 0x0000000b00078c82 */ /* 0x000fe20008000000 */
[----:B------:R-:W-:Y:S02]  /*2560*/  UIMAD UR12, UR18, UR12, UR40 ;  /* 0x0000000c120c72a4 */ /* 0x000fe4000f8e0228 */
[----:B------:R-:W-:Y:S02]  /*2570*/  USEL UR8, UR4, UR8, !UP3 ;  /* 0x0000000804087287 */ /* 0x000fe4000d800000 */
[----:B------:R-:W-:Y:S02]  /*2580*/  @!UP0 USHF.R.U32.HI UR7, URZ, UR9, UR7 ;  /* 0x00000009ff078299 */ /* 0x000fe40008011607 */
[----:B------:R-:W-:Y:S02]  /*2590*/  UIADD3 UR9, UPT, UPT, -UR8, URZ, URZ ;  /* 0x000000ff08097290 */ /* 0x000fe4000fffe1ff */
[----:B------:R-:W-:Y:S02]  /*25a0*/  @!UP0 USEL UR7, UR5, UR7, !UP3 ;  /* 0x0000000705078287 */ /* 0x000fe4000d800000 */
[----:B------:R-:W-:-:S02]  /*25b0*/  UIMAD UR9, UR42, UR9, UR4 ;  /* 0x000000092a0972a4 */ /* 0x000fc4000f8e0204 */
[----:B------:R-:W-:Y:S02]  /*25c0*/  @!UP0 UIADD3 UR8, UPT, UPT, UR8, -UR7, URZ ;  /* 0x8000000708088290 */ /* 0x000fe4000fffe0ff */
[----:B------:R-:W-:Y:S02]  /*25d0*/  @!UP0 UIMAD UR7, UR9, UR6, UR7 ;  /* 0x00000006090782a4 */ /* 0x000fe4000f8e0207 */
[----:B------:R-:W-:Y:S02]  /*25e0*/  @!UP0 UIMAD UR4, UR42, UR8, UR5 ;  /* 0x000000082a0482a4 */ /* 0x000fe4000f8e0205 */
[----:B------:R-:W-:Y:S02]  /*25f0*/  UIMAD UR6, UR20, UR10, UR41 ;  /* 0x0000000a140672a4 */ /* 0x000fe4000f8e0229 */
[----:B------:R-:W-:Y:S01]  /*2600*/  UIMAD UR40, UR4, UR18, UR12 ;  /* 0x00000012042872a4 */ /* 0x000fe2000f8e020c */
[----:B------:R-:W-:Y:S02]  /*2610*/  @!UP0 UMOV UR5, UR7 ;  /* 0x0000000700058c82 */ /* 0x000fe40008000000 */
[----:B------:R-:W-:-:S12]  /*2620*/  UIMAD UR41, UR5, UR20, UR6 ;  /* 0x00000014052972a4 */ /* 0x000fd8000f8e0206 */
.L_x_40:
[----:B------:R-:W2:Y:S02]  /*2630*/  LDCU UR4, c[0x0][0xb30] ;  /* 0x00016600ff0477ac */ /* 0x000ea40008000800 */
[----:B--2---:R-:W-:-:S09]  /*2640*/  UISETP.NE.AND UP0, UPT, UR4, 0x1, UPT ;  /* 0x000000010400788c */ /* 0x004fd2000bf05270 */
[----:B------:R-:W-:Y:S05]  /*2650*/  BRA.U UP0, `(.L_x_41) ;  /* 0x0000000100447547 */ /* 0x000fea000b800000 */
[----:B------:R-:W2:Y:S01]  /*2660*/  LDCU.128 UR8, c[0x0][0xb10] ;  /* 0x00016200ff0877ac */ /* 0x000ea20008000c00 */
[----:B------:R-:W3:Y:S01]  /*2670*/  LDCU UR12, c[0x0][0xb0c] ;  /* 0x00016180ff0c77ac */ /* 0x000ee20008000800 */
[----:B------:R-:W4:Y:S01]  /*2680*/  LDCU UR14, c[0x0][0xb20] ;  /* 0x00016400ff0e77ac */ /* 0x000f220008000800 */
[----:B--2---:R-:W-:Y:S02]  /*2690*/  UIMAD.WIDE.U32 UR6, UR41, UR8, URZ ;  /* 0x00000008290672a5 */ /* 0x004fe4000f8e00ff */
[----:B------:R-:W-:Y:S02]  /*26a0*/  UIMAD.WIDE.U32 UR4, UR40, UR11, URZ ;  /* 0x0000000b280472a5 */ /* 0x000fe4000f8e00ff */
[----:B---3--:R-:W-:Y:S02]  /*26b0*/  UISETP.NE.AND UP2, UPT, UR12, 0x1, UPT ;  /* 0x000000010c00788c */ /* 0x008fe4000bf45270 */
[----:B------:R-:W-:Y:S01]  /*26c0*/  UISETP.NE.AND UP0, UPT, UR10, 0x1, UPT ;  /* 0x000000010a00788c */ /* 0x000fe2000bf05270 */
[----:B------:R-:W-:-:S02]  /*26d0*/  UMOV UR6, UR7 ;  /* 0x0000000700067c82 */ /* 0x000fc40008000000 */
[----:B------:R-:W-:Y:S01]  /*26e0*/  UMOV UR4, UR5 ;  /* 0x0000000500047c82 */ /* 0x000fe20008000000 */
[----:B------:R-:W-:Y:S02]  /*26f0*/  USHF.R.U32.HI UR9, URZ, UR9, UR6 ;  /* 0x00000009ff097299 */ /* 0x000fe40008011606 */
[----:B----4-:R-:W-:Y:S02]  /*2700*/  USHF.R.U32.HI UR4, URZ, UR14, UR4 ;  /* 0x0000000eff047299 */ /* 0x010fe40008011604 */
[----:B------:R-:W-:Y:S02]  /*2710*/  USEL UR5, UR41, UR9, !UP2 ;  /* 0x0000000929057287 */ /* 0x000fe4000d000000 */
[----:B------:R-:W-:-:S04]  /*2720*/  USEL UR4, UR40, UR4, !UP0 ;  /* 0x0000000428047287 */ /* 0x000fc8000c000000 */
[----:B------:R-:W-:Y:S02]  /*2730*/  UIADD3 UR6, UPT, UPT, UR5, -UR4, URZ ;  /* 0x8000000405067290 */ /* 0x000fe4000fffe0ff */
[----:B------:R-:W-:Y:S02]  /*2740*/  UIADD3 UR4, UPT, UPT, -UR5, UR4, URZ ;  /* 0x0000000405047290 */ /* 0x000fe4000fffe1ff */
[----:B------:R-:W-:Y:S02]  /*2750*/  UIMAD UR40, UR6, UR10, UR40 ;  /* 0x0000000a062872a4 */ /* 0x000fe4000f8e0228 */
[----:B------:R-:W-:-:S12]  /*2760*/  UIMAD UR41, UR4, UR12, UR41 ;  /* 0x0000000c042972a4 */ /* 0x000fd8000f8e0229 */
.L_x_41:
[----:B------:R-:W-:Y:S01]  /*2770*/  VIADD R11, R11, 0x1 ;  /* 0x000000010b0b7836 */ /* 0x000fe20000000000 */
[----:B------:R-:W-:Y:S01]  /*2780*/  R2UR UR4, R86 ;  /* 0x00000000560472ca */ /* 0x000fe200000e0000 */
[----:B------:R-:W-:Y:S01]  /*2790*/  UIADD3 UR26, UPT, UPT, UR40, UR63, URZ ;  /* 0x0000003f281a7290 */ /* 0x000fe2000fffe0ff */
[----:B------:R-:W-:Y:S02]  /*27a0*/  PLOP3.LUT P1, PT, PT, PT, PT, 0x80, 0x8 ;  /* 0x000000000008781c */ /* 0x000fe40003f2f070 */
[----:B------:R-:W-:-:S04]  /*27b0*/  ISETP.NE.AND P0, PT, R11, 0x2, PT ;  /* 0x000000020b00780c */ /* 0x000fc80003f05270 */
[----:B------:R-:W-:Y:S02]  /*27c0*/  SEL R3, RZ, 0x1, P0 ;  /* 0x00000001ff037807 */ /* 0x000fe40000000000 */
[----:B------:R-:W-:Y:S02]  /*27d0*/  SEL R11, R11, RZ, P0 ;  /* 0x000000ff0b0b7207 */ /* 0x000fe40000000000 */
[----:B------:R-:W-:Y:S01]  /*27e0*/  LOP3.LUT R10, R10, R3, RZ, 0x3c, !PT ;  /* 0x000000030a0a7212 */ /* 0x000fe200078e3cff */
[----:B------:R-:W-:Y:S01]  /*27f0*/  UIADD3 UR20, UPT, UPT, UR41, UR4, URZ ;  /* 0x0000000429147290 */ /* 0x000fe2000fffe0ff */
[----:B------:R-:W-:Y:S11]  /*2800*/  BRA.U UP1, `(.L_x_42) ;  /* 0xffffffed01e07547 */ /* 0x000ff6000b83ffff */
[----:B------:R-:W-:Y:S01]  /*2810*/  UIADD3 UR13, UPT, UPT, UR13, 0x20, URZ ;  /* 0x000000200d0d7890 */ /* 0x000fe2000fffe0ff */
[----:B------:R-:W-:-:S03]  /*2820*/  SHF.L.U32 R3, R12, 0x1f, RZ ;  /* 0x0000001f0c037819 */ /* 0x000fc600000006ff */
[----:B------:R-:W-:-:S09]  /*2830*/  ULEA UR4, UR21, UR13, 0x3 ;  /* 0x0000000d15047291 */ /* 0x000fd2000f8e18ff */
[----:B------:R-:W2:Y:S02]  /*2840*/  SYNCS.PHASECHK.TRANS64.TRYWAIT P0, [UR4], R3 ;  /* 0x00000003ff0075a7 */ /* 0x000ea40008001104 */
[----:B--2---:R-:W-:Y:S05]  /*2850*/  @!P0 BRA `(.L_x_43) ;  /* 0x0000005400348947 */ /* 0x004fea0003800000 */
.L_x_117:
[----:B------:R-:W-:-:S04]  /*2860*/  UIADD3 UR4, UPT, UPT, UR21, 0x1, URZ ;  /* 0x0000000115047890 */ /* 0x000fc8000fffe0ff */
[----:B------:R-:W-:-:S04]  /*2870*/  UISETP.NE.AND UP0, UPT, UR4, 0x4, UPT ;  /* 0x000000040400788c */ /* 0x000fc8000bf05270 */
[----:B------:R-:W-:Y:S02]  /*2880*/  USEL UR6, URZ, 0x1, UP0 ;  /* 0x00000001ff067887 */ /* 0x000fe40008000000 */
[----:B------:R-:W-:-:S04]  /*2890*/  USEL UR4, UR4, URZ, UP0 ;  /* 0x000000ff04047287 */ /* 0x000fc80008000000 */
[----:B------:R-:W-:Y:S01]  /*28a0*/  ULEA UR5, UR4, UR13, 0x3 ;  /* 0x0000000d04057291 */ /* 0x000fe2000f8e18ff */
[----:B------:R-:W-:-:S04]  /*28b0*/  LOP3.LUT R2, R12, UR6, RZ, 0x3c, !PT ;  /* 0x000000060c027c12 */ /* 0x000fc8000f8e3cff */
[----:B-1----:R-:W-:-:S04]  /*28c0*/  SHF.L.U32 R3, R2, 0x1f, RZ ;  /* 0x0000001f02037819 */ /* 0x002fc800000006ff */
[----:B------:R-:W1:Y:S02]  /*28d0*/  SYNCS.PHASECHK.TRANS64.TRYWAIT P0, [UR5], R3 ;  /* 0x00000003ff0075a7 */ /* 0x000e640008001105 */
[----:B-1----:R-:W-:Y:S05]  /*28e0*/  @!P0 BRA `(.L_x_44) ;  /* 0x0000005400288947 */ /* 0x002fea0003800000 */
.L_x_119:
        /* <DEDUP_REMOVED lines=9> */
.L_x_121:
[----:B------:R-:W-:-:S04]  /*2980*/  UIADD3 UR4, UPT, UPT, UR4, 0x1, URZ ;  /* 0x0000000104047890 */ /* 0x000fc8000fffe0ff */
[----:B------:R-:W-:-:S04]  /*2990*/  UISETP.NE.AND UP0, UPT, UR4, 0x4, UPT ;  /* 0x000000040400788c */ /* 0x000fc8000bf05270 */
[----:B------:R-:W-:Y:S02]  /*29a0*/  USEL UR5, URZ, 0x1, UP0 ;  /* 0x00000001ff057887 */ /* 0x000fe40008000000 */
[----:B------:R-:W-:-:S04]  /*29b0*/  USEL UR4, UR4, URZ, UP0 ;  /* 0x000000ff04047287 */ /* 0x000fc80008000000 */
[----:B------:R-:W-:Y:S01]  /*29c0*/  ULEA UR4, UR4, UR13, 0x3 ;  /* 0x0000000d04047291 */ /* 0x000fe2000f8e18ff */
[----:B-1----:R-:W-:-:S04]  /*29d0*/  LOP3.LUT R3, R2, UR5, RZ, 0x3c, !PT ;  /* 0x0000000502037c12 */ /* 0x002fc8000f8e3cff */
[----:B------:R-:W-:Y:S01]  /*29e0*/  SHF.L.U32 R3, R3, 0x1f, RZ ;  /* 0x0000001f03037819 */ /* 0x000fe200000006ff */
[----:B------:R-:W-:-:S07]  /*29f0*/  IMAD.U32 R0, RZ, RZ, UR4 ;  /* 0x00000004ff007e24 */ /* 0x000fce000f8e00ff */
.L_x_46:
[----:B-1----:R1:W2:Y:S02]  /*2a00*/  SYNCS.PHASECHK.TRANS64.TRYWAIT P0, [R0+URZ], R3 ;  /* 0x00000003000075a7 */ /* 0x0022a400080011ff */
[----:B--2---:R-:W-:Y:S05]  /*2a10*/  @!P0 NANOSLEEP.SYNCS 0x989680 ;  /* 0x009896800000895d */ /* 0x004fea0003900000 */
[----:B------:R-:W2:Y:S02]  /*2a20*/  @!P0 SYNCS.PHASECHK.TRANS64 P0, [R0+URZ], R3 ;  /* 0x00000003000085a7 */ /* 0x000ea400080010ff */
[----:B--2---:R-:W-:Y:S05]  /*2a30*/  @P0 EXIT ;  /* 0x000000000000094d */ /* 0x004fea0003800000 */
[----:B------:R-:W-:Y:S05]  /*2a40*/  BRA `(.L_x_46) ;  /* 0xfffffffc00ec7947 */ /* 0x000fea000383ffff */
.L_x_22:
[----:B------:R-:W-:-:S04]  /*2a50*/  UISETP.NE.AND UP0, UPT, UR45, URZ, UPT ;  /* 0x000000ff2d00728c */ /* 0x000fc8000bf05270 */
[----:B------:R-:W-:-:S09]  /*2a60*/  UISETP.NE.OR UP0, UPT, UR18, 0x1, UP0 ;  /* 0x000000011200788c */ /* 0x000fd20008705670 */
[----:B------:R-:W-:Y:S05]  /*2a70*/  BRA.U UP0, `(.L_x_47) ;  /* 0x0000000500487547 */ /* 0x000fea000b800000 */
[----:B------:R-:W-:Y:S01]  /*2a80*/  ISETP.GE.U32.AND P2, PT, R0, 0x2, PT ;  /* 0x000000020000780c */ /* 0x000fe20003f46070 */
[----:B------:R-:W-:Y:S01]  /*2a90*/  IMAD.MOV.U32 R12, RZ, RZ, 0x1 ;  /* 0x00000001ff0c7424 */ /* 0x000fe200078e00ff */
[----:B------:R-:W-:Y:S02]  /*2aa0*/  CS2R R10, SRZ ;  /* 0x00000000000a7805 */ /* 0x000fe4000001ff00 */
[----:B------:R-:W-:Y:S01]  /*2ab0*/  CS2R R8, SRZ ;  /* 0x0000000000087805 */ /* 0x000fe2000001ff00 */
[----:B------:R-:W-:Y:S01]  /*2ac0*/  UMOV UR6, 0x400 ;  /* 0x0000040000067882 */ /* 0x000fe20000000000 */
[----:B------:R-:W-:Y:S01]  /*2ad0*/  UMOV UR5, URZ ;  /* 0x000000ff00057c82 */ /* 0x000fe20008000000 */
[----:B------:R-:W-:-:S12]  /*2ae0*/  ULEA UR6, UR45, UR6, 0x18 ;  /* 0x000000062d067291 */ /* 0x000fd8000f8ec0ff */
.L_x_51:
[----:B------:R-:W-:Y:S02]  /*2af0*/  LEA R2, R8, UR6, 0x3 ;  /* 0x0000000608027c11 */ /* 0x000fe4000f8e18ff */
[----:B------:R-:W-:-:S03]  /*2b00*/  SHF.L.U32 R5, R9, 0x1f, RZ ;  /* 0x0000001f09057819 */ /* 0x000fc600000006ff */
[----:B------:R-:W-:Y:S01]  /*2b10*/  VIADD R4, R2, 0xe0 ;  /* 0x000000e002047836 */ /* 0x000fe20000000000 */
[----:B------:R-:W2:Y:S02]  /*2b20*/  SYNCS.PHASECHK.TRANS64.TRYWAIT P0, [R2+URZ+0xd0], R5 ;  /* 0x0000d005020075a7 */ /* 0x000ea400080011ff */
[----:B--2---:R-:W-:Y:S05]  /*2b30*/  @!P0 BRA `(.L_x_48) ;  /* 0x0000005000c48947 */ /* 0x004fea0003800000 */
.L_x_122:
[----:B------:R-:W-:Y:S01]  /*2b40*/  ULEA UR4, UR5, UR6, 0x3 ;  /* 0x0000000605047291 */ /* 0x000fe2000f8e18ff */
[----:B------:R-:W-:Y:S02]  /*2b50*/  PRMT R4, RZ, 0x654, R4 ;  /* 0x00000654ff047816 */ /* 0x000fe40000000004 */
[----:B--2---:R-:W-:Y:S01]  /*2b60*/  SHF.L.U32 R5, R12, 0x1f, RZ ;  /* 0x0000001f0c057819 */ /* 0x004fe200000006ff */
[----:B------:R-:W-:Y:S01]  /*2b70*/  UIADD3 UR7, UPT, UPT, UR4, 0x70, URZ ;  /* 0x0000007004077890 */ /* 0x000fe2000fffe0ff */
[----:B------:R2:W-:Y:S05]  /*2b80*/  SYNCS.ARRIVE.TRANS64.RED.A1T0 RZ, [R4+URZ], RZ ;  /* 0x000000ff04ff79a7 */ /* 0x0005ea00081004ff */
[----:B------:R-:W-:Y:S01]  /*2b90*/  IMAD.U32 R7, RZ, RZ, UR7 ;  /* 0x00000007ff077e24 */ /* 0x000fe2000f8e00ff */
[----:B------:R-:W3:Y:S04]  /*2ba0*/  SYNCS.PHASECHK.TRANS64.TRYWAIT P0, [UR4+0x80], R5 ;  /* 0x00008005ff0075a7 */ /* 0x000ee80008001104 */
[----:B------:R-:W-:Y:S01]  /*2bb0*/  PRMT R6, R0, 0x654, R7 ;  /* 0x0000065400067816 */ /* 0x000fe20000000007 */
[----:B--2---:R-:W-:Y:S01]  /*2bc0*/  @!P2 IMAD.MOV.U32 R4, RZ, RZ, 0x10 ;  /* 0x00000010ff04a424 */ /* 0x004fe200078e00ff */
[----:B---3--:R-:W-:Y:S06]  /*2bd0*/  @!P0 BRA `(.L_x_49) ;  /* 0x0000005000b08947 */ /* 0x008fec0003800000 */
.L_x_124:
[----:B------:R-:W-:Y:S01]  /*2be0*/  ULEA UR8, UR5, UR6, 0x4 ;  /* 0x0000000605087291 */ /* 0x000fe2000f8e20ff */
[----:B------:R-:W-:Y:S01]  /*2bf0*/  SEL R3, R6, R3, !P2 ;  /* 0x0000000306037207 */ /* 0x000fe20005000000 */
[----:B------:R-:W-:Y:S01]  /*2c00*/  UIADD3 UR9, UPT, UPT, UR4, 0x70, URZ ;  /* 0x0000007004097890 */ /* 0x000fe2000fffe0ff */
[----:B--2---:R-:W-:Y:S01]  /*2c10*/  LEA R2, R11, UR6, 0x3 ;  /* 0x000000060b027c11 */ /* 0x004fe2000f8e18ff */
[----:B------:R-:W-:Y:S01]  /*2c20*/  UIADD3 UR8, UPT, UPT, UR8, 0x100, URZ ;  /* 0x0000010008087890 */ /* 0x000fe2000fffe0ff */
[----:B------:R-:W-:Y:S01]  /*2c30*/  SHF.L.U32 R5, R10, 0x1f, RZ ;  /* 0x0000001f0a057819 */ /* 0x000fe200000006ff */
[----:B------:R2:W-:Y:S01]  /*2c40*/  @!P2 SYNCS.ARRIVE.TRANS64.RED RZ, [R3+URZ], R4 ;  /* 0x0000000403ffa9a7 */ /* 0x0005e200080004ff */
[----:B------:R-:W-:Y:S01]  /*2c50*/  UIADD3 UR4, UPT, UPT, UR5, 0x1, URZ ;  /* 0x0000000105047890 */ /* 0x000fe2000fffe0ff */
[----:B------:R-:W-:-:S03]  /*2c60*/  VIADD R8, R8, 0x1 ;  /* 0x0000000108087836 */ /* 0x000fc60000000000 */
[----:B------:R-:W-:Y:S02]  /*2c70*/  UISETP.NE.AND UP0, UPT, UR4, 0x2, UPT ;  /* 0x000000020400788c */ /* 0x000fe4000bf05270 */
[----:B------:R-:W-:Y:S06]  /*2c80*/  UGETNEXTWORKID.BROADCAST [UR8], [UR9] ;  /* 0x00000000080073ca */ /* 0x000fec0008000100 */
[----:B------:R-:W-:Y:S01]  /*2c90*/  USEL UR7, URZ, 0x1, UP0 ;  /* 0x00000001ff077887 */ /* 0x000fe20008000000 */
[----:B------:R-:W-:Y:S01]  /*2ca0*/  ISETP.NE.AND P0, PT, R8, 0x2, PT ;  /* 0x000000020800780c */ /* 0x000fe20003f05270 */
[----:B------:R-:W-:Y:S01]  /*2cb0*/  USEL UR5, UR4, URZ, UP0 ;  /* 0x000000ff04057287 */ /* 0x000fe20008000000 */
[----:B------:R-:W3:Y:S03]  /*2cc0*/  SYNCS.PHASECHK.TRANS64.TRYWAIT P1, [R2+URZ+0x70], R5 ;  /* 0x00007005020075a7 */ /* 0x000ee600080211ff */
[----:B------:R-:W-:Y:S01]  /*2cd0*/  LOP3.LUT R12, R12, UR7, RZ, 0x3c, !PT ;  /* 0x000000070c0c7c12 */ /* 0x000fe2000f8e3cff */
[----:B--23--:R-:W-:Y:S07]  /*2ce0*/  @!P1 BRA `(.L_x_50) ;  /* 0x0000005000849947 */ /* 0x00cfee0003800000 */
.L_x_125:
[C---:B------:R-:W-:Y:S01]  /*2cf0*/  LEA R4, R11.reuse, UR6, 0x4 ;  /* 0x000000060b047c11 */ /* 0x040fe2000f8e20ff */
[----:B--2---:R-:W-:Y:S01]  /*2d00*/  VIADD R2, R2, 0x80 ;  /* 0x0000008002027836 */ /* 0x004fe20000000000 */
[----:B------:R-:W-:Y:S01]  /*2d10*/  SEL R8, R8, RZ, P0 ;  /* 0x000000ff08087207 */ /* 0x000fe20000000000 */
[----:B------:R-:W-:-:S03]  /*2d20*/  VIADD R11, R11, 0x1 ;  /* 0x000000010b0b7836 */ /* 0x000fc60000000000 */
[----:B------:R-:W2:Y:S01]  /*2d30*/  LDS.128 R4, [R4+0x100] ;  /* 0x0001000004047984 */ /* 0x000ea20000000c00 */
[----:B------:R-:W-:Y:S02]  /*2d40*/  PRMT R2, RZ, 0x654, R2 ;  /* 0x00000654ff027816 */ /* 0x000fe40000000002 */
[C---:B------:R-:W-:Y:S01]  /*2d50*/  ISETP.NE.AND P1, PT, R11.reuse, 0x2, PT ;  /* 0x000000020b00780c */ /* 0x040fe20003f25270 */
[----:B------:R-:W-:Y:S01]  /*2d60*/  @!PT LDS RZ, [RZ] ;  /* 0x00000000fffff984 */ /* 0x000fe20000000800 */
[----:B------:R-:W-:Y:S01]  /*2d70*/  @!PT LDS RZ, [RZ] ;  /* 0x00000000fffff984 */ /* 0x000fe20000000800 */
[----:B------:R-:W-:Y:S01]  /*2d80*/  @!PT LDS RZ, [RZ] ;  /* 0x00000000fffff984 */ /* 0x000fe20000000800 */
[----:B------:R-:W-:Y:S01]  /*2d90*/  @!PT LDS RZ, [RZ] ;  /* 0x00000000fffff984 */ /* 0x000fe20000000800 */
[----:B------:R3:W-:Y:S06]  /*2da0*/  MEMBAR.ALL.CTA ;  /* 0x0000000000007992 */ /* 0x0007ec0000008000 */
[----:B---3--:R-:W3:Y:S01]  /*2db0*/  FENCE.VIEW.ASYNC.S ;  /* 0x00000000000073c6 */ /* 0x008ee20000000000 */
[----:B------:R-:W-:Y:S01]  /*2dc0*/  SEL R11, R11, RZ, P1 ;  /* 0x000000ff0b0b7207 */ /* 0x000fe20000800000 */
[----:B---3--:R3:W-:Y:S01]  /*2dd0*/  SYNCS.ARRIVE.TRANS64.RED.A1T0 RZ, [R2+URZ], RZ ;  /* 0x000000ff02ff79a7 */ /* 0x0087e200081004ff */
[----:B--2---:R-:W-:-:S02]  /*2de0*/  LOP3.LUT P3, RZ, R6, 0x1, RZ, 0xc0, !PT ;  /* 0x0000000106ff7812 */ /* 0x004fc4000786c0ff */
[----:B------:R-:W-:-:S04]  /*2df0*/  SEL R5, RZ, 0x1, P1 ;  /* 0x00000001ff057807 */ /* 0x000fc80000800000 */
[----:B------:R-:W-:Y:S02]  /*2e00*/  LOP3.LUT R10, R10, R5, RZ, 0x3c, !PT ;  /* 0x000000050a0a7212 */ /* 0x000fe400078e3cff */
[----:B---3--:R-:W-:-:S04]  /*2e10*/  SEL R2, RZ, 0x1, P0 ;  /* 0x00000001ff027807 */ /* 0x008fc80000000000 */
[----:B------:R-:W-:Y:S01]  /*2e20*/  LOP3.LUT R9, R9, R2, RZ, 0x3c, !PT ;  /* 0x0000000209097212 */ /* 0x000fe200078e3cff */
[----:B------:R-:W-:Y:S06]  /*2e30*/  @P3 BRA `(.L_x_51) ;  /* 0xfffffffc002c3947 */ /* 0x000fec000383ffff */
[----:B------:R-:W-:Y:S01]  /*2e40*/  ULEA UR4, UR5, UR6, 0x3 ;  /* 0x0000000605047291 */ /* 0x000fe2000f8e18ff */
[----:B------:R-:W-:-:S08]  /*2e50*/  SHF.L.U32 R3, R12, 0x1f, RZ ;  /* 0x0000001f0c037819 */ /* 0x000fd000000006ff */
[----:B------:R-:W2:Y:S02]  /*2e60*/  SYNCS.PHASECHK.TRANS64 P0, [UR4+0x80], R3 ;  /* 0x00008003ff0075a7 */ /* 0x000ea40008001004 */
[----:B--2---:R-:W-:Y:S05]  /*2e70*/  @P0 BRA `(.L_x_52) ;  /* 0x0000000000080947 */ /* 0x004fea0003800000 */
[----:B------:R-:W2:Y:S02]  /*2e80*/  SYNCS.PHASECHK.TRANS64.TRYWAIT P0, [UR4+0x80], R3 ;  /* 0x00008003ff0075a7 */ /* 0x000ea40008001104 */
[----:B--2---:R-:W-:Y:S05]  /*2e90*/  @!P0 BRA `(.L_x_53) ;  /* 0x00000050002c8947 */ /* 0x004fea0003800000 */
.L_x_52:
[----:B------:R-:W-:-:S04]  /*2ea0*/  UIADD3 UR7, UPT, UPT, UR5, 0x1, URZ ;  /* 0x0000000105077890 */ /* 0x000fc8000fffe0ff */
[----:B------:R-:W-:-:S04]  /*2eb0*/  UISETP.NE.AND UP0, UPT, UR7, 0x2, UPT ;  /* 0x000000020700788c */ /* 0x000fc8000bf05270 */
[----:B------:R-:W-:Y:S02]  /*2ec0*/  USEL UR8, URZ, 0x1, UP0 ;  /* 0x00000001ff087887 */ /* 0x000fe40008000000 */
[----:B------:R-:W-:-:S04]  /*2ed0*/  USEL UR7, UR7, URZ, UP0 ;  /* 0x000000ff07077287 */ /* 0x000fc80008000000 */
[----:B------:R-:W-:Y:S01]  /*2ee0*/  ULEA UR7, UR7, UR6, 0x3 ;  /* 0x0000000607077291 */ /* 0x000fe2000f8e18ff */
[----:B--2---:R-:W-:-:S04]  /*2ef0*/  LOP3.LUT R3, R12, UR8, RZ, 0x3c, !PT ;  /* 0x000000080c037c12 */ /* 0x004fc8000f8e3cff */
[----:B------:R-:W-:-:S04]  /*2f00*/  SHF.L.U32 R0, R3, 0x1f, RZ ;  /* 0x0000001f03007819 */ /* 0x000fc800000006ff */
[----:B------:R-:W2:Y:S02]  /*2f10*/  SYNCS.PHASECHK.TRANS64 P0, [UR7+0x80], R0 ;  /* 0x00008000ff0075a7 */ /* 0x000ea40008001007 */
[----:B-12---:R-:W-:Y:S05]  /*2f20*/  @P0 EXIT ;  /* 0x000000000000094d */ /* 0x006fea0003800000 */
[----:B------:R-:W-:Y:S02]  /*2f30*/  SHF.L.U32 R3, R3, 0x1f, RZ ;  /* 0x0000001f03037819 */ /* 0x000fe400000006ff */
[----:B------:R-:W-:-:S07]  /*2f40*/  MOV R0, UR7 ;  /* 0x0000000700007c02 */ /* 0x000fce0008000f00 */
.L_x_54:
[----:B-1----:R1:W2:Y:S02]  /*2f50*/  SYNCS.PHASECHK.TRANS64.TRYWAIT P0, [R0+URZ+0x80], R3 ;  /* 0x00008003000075a7 */ /* 0x0022a400080011ff */
[----:B--2---:R-:W-:Y:S05]  /*2f60*/  @!P0 NANOSLEEP.SYNCS 0x989680 ;  /* 0x009896800000895d */ /* 0x004fea0003900000 */
[----:B------:R-:W2:Y:S02]  /*2f70*/  @!P0 SYNCS.PHASECHK.TRANS64 P0, [R0+URZ+0x80], R3 ;  /* 0x00008003000085a7 */ /* 0x000ea400080010ff */
[----:B--2---:R-:W-:Y:S05]  /*2f80*/  @P0 EXIT ;  /* 0x000000000000094d */ /* 0x004fea0003800000 */
[----:B------:R-:W-:Y:S05]  /*2f90*/  BRA `(.L_x_54) ;  /* 0xfffffffc00ec7947 */ /* 0x000fea000383ffff */
.L_x_47:
[----:B------:R-:W-:Y:S05]  /*2fa0*/  BRA.U UP4, `(.L_x_55) ;  /* 0x0000001104447547 */ /* 0x000fea000b800000 */
[----:B------:R-:W-:Y:S01]  /*2fb0*/  UMOV UR4, 0x40 ;  /* 0x0000004000047882 */ /* 0x000fe20000000000 */
[----:B------:R-:W-:Y:S01]  /*2fc0*/  NOP ;  /* 0x0000000000007918 */ /* 0x000fe20000000000 */
[----:B------:R-:W-:Y:S01]  /*2fd0*/  ULEA UR5, UR45, UR4, 0x18 ;  /* 0x000000042d057291 */ /* 0x000fe2000f8ec0ff */
[----:B------:R-:W-:Y:S02]  /*2fe0*/  UMOV UR6, 0x400 ;  /* 0x0000040000067882 */ /* 0x000fe40000000000 */
[----:B------:R-:W-:-:S06]  /*2ff0*/  ULEA UR6, UR45, UR6, 0x18 ;  /* 0x000000062d067291 */ /* 0x000fcc000f8ec0ff */
[----:B------:R-:W2:Y:S02]  /*3000*/  LDS.U8 R0, [UR5+0x1c] ;  /* 0x00001c05ff007984 */ /* 0x000ea40008000000 */
[----:B--2---:R-:W-:-:S13]  /*3010*/  ISETP.NE.AND P0, PT, R0, RZ, PT ;  /* 0x000000ff0000720c */ /* 0x004fda0003f05270 */
[----:B------:R-:W-:Y:S05]  /*3020*/  @P0 BRA `(.L_x_56) ;  /* 0x0000000000580947 */ /* 0x000fea0003800000 */
[----:B------:R-:W-:-:S13]  /*3030*/  ELECT P0, URZ, PT ;  /* 0x0000000000ff782f */ /* 0x000fda0003800000 */
[----:B------:R-:W-:Y:S05]  /*3040*/  @!P0 BRA `(.L_x_57) ;  /* 0x0000000000608947 */ /* 0x000fea0003800000 */
[----:B------:R-:W-:Y:S01]  /*3050*/  UMOV UR4, 0x10 ;  /* 0x0000001000047882 */ /* 0x000fe20000000000 */
[----:B------:R-:W-:Y:S01]  /*3060*/  HFMA2 R0, -RZ, RZ, 0, 5.9604644775390625e-08 ;  /* 0x00000001ff007431 */ /* 0x000fe200000001ff */
[----:B------:R-:W-:-:S03]  /*3070*/  MOV R3, 0xffff ;  /* 0x0000ffff00037802 */ /* 0x000fc60000000f00 */
[----:B------:R-:W-:Y:S04]  /*3080*/  DEPBAR.LE SB2, 0x36 ;  /* 0x0000ad800000791a */ /* 0x000fe80000000000 */
[----:B------:R-:W2:Y:S02]  /*3090*/  UTCATOMSWS.FIND_AND_SET.ALIGN UP0, UR4, UR4 ;  /* 0x00000004000475e3 */ /* 0x000ea40008000800 */
[----:B--2---:R-:W-:Y:S01]  /*30a0*/  MOV R4, UR4 ;  /* 0x0000000400047c02 */ /* 0x004fe20008000f00 */
[----:B------:R-:W-:Y:S06]  /*30b0*/  BRA.U UP0, `(.L_x_58) ;  /* 0x0000000100187547 */ /* 0x000fec000b800000 */
.L_x_59:
[----:B------:R-:W-:Y:S05]  /*30c0*/  NANOSLEEP 0x64 ;  /* 0x000000640000795d */ /* 0x000fea0003800000 */
[----:B------:R-:W-:-:S05]  /*30d0*/  UMOV UR4, 0x10 ;  /* 0x0000001000047882 */ /* 0x000fca0000000000 */
[----:B------:R-:W-:Y:S04]  /*30e0*/  DEPBAR.LE SB2, 0x36 ;  /* 0x0000ad800000791a */ /* 0x000fe80000000000 */
[----:B------:R-:W2:Y:S02]  /*30f0*/  UTCATOMSWS.FIND_AND_SET.ALIGN UP0, UR4, UR4 ;  /* 0x00000004000475e3 */ /* 0x000ea40008000800 */
[----:B--2---:R-:W-:Y:S01]  /*3100*/  MOV R4, UR4 ;  /* 0x0000000400047c02 */ /* 0x004fe20008000f00 */
[----:B------:R-:W-:Y:S05]  /*3110*/  BRA.U !UP0, `(.L_x_59) ;  /* 0xfffffffd08e87547 */ /* 0x000fea000b83ffff */
.L_x_58:
[-C--:B------:R-:W-:Y:S02]  /*3120*/  SHF.L.U32 R3, R3, R4.reuse, RZ ;  /* 0x0000000403037219 */ /* 0x080fe400000006ff */
[----:B------:R-:W-:Y:S01]  /*3130*/  SHF.L.U32 R0, R0, R4, RZ ;  /* 0x0000000400007219 */ /* 0x000fe200000006ff */
[----:B------:R-:W-:Y:S02]  /*3140*/  IMAD.SHL.U32 R4, R4, 0x20, RZ ;  /* 0x0000002004047824 */ /* 0x000fe400078e00ff */
[----:B------:R2:W-:Y:S04]  /*3150*/  ATOMS.OR RZ, [UR5+0x14], R3 ;  /* 0x00001403ffff798c */ /* 0x0005e8000b000005 */
[----:B------:R2:W-:Y:S04]  /*3160*/  ATOMS.OR RZ, [UR5+0x18], R0 ;  /* 0x00001800ffff798c */ /* 0x0005e8000b000005 */
[----:B------:R2:W-:Y:S01]  /*3170*/  STS [UR6+0x120], R4 ;  /* 0x00012004ff007988 */ /* 0x0005e20008000806 */
[----:B------:R-:W-:Y:S05]  /*3180*/  BRA `(.L_x_57) ;  /* 0x0000000000107947 */ /* 0x000fea0003800000 */
.L_x_56:
[----:B------:R-:W-:Y:S02]  /*3190*/  MOV R0, 0xffffffff ;  /* 0xffffffff00007802 */ /* 0x000fe40000000f00 */
[----:B------:R-:W-:-:S03]  /*31a0*/  MOV R4, 0x31d0 ;  /* 0x000031d000047802 */ /* 0x000fc60000000f00 */
[----:B------:R2:W-:Y:S04]  /*31b0*/  STS [UR6+0x120], R0 ;  /* 0x00012000ff007988 */ /* 0x0005e80008000806 */
[----:B-12--5:R-:W-:Y:S05]  /*31c0*/  CALL.REL.NOINC `($__internal_1_$__cuda_sm10x_tcgen05_guardrail_trap_phase_invalid_during_alloc) ;  /* 0x0000005000ec7944 */ /* 0x026fea0003c00000 */
.L_x_57:
[----:B------:R-:W-:Y:S05]  /*31d0*/  WARPSYNC.ALL ;  /* 0x0000000000007948 */ /* 0x000fea0003800000 */
[----:B------:R-:W3:Y:S01]  /*31e0*/  S2UR UR4, SR_CgaCtaId ;  /* 0x00000000000479c3 */ /* 0x000ee20000008800 */
[----:B------:R-:W-:Y:S01]  /*31f0*/  UMOV UR41, 0x400 ;  /* 0x0000040000297882 */ /* 0x000fe20000000000 */
[----:B------:R-:W-:-:S06]  /*3200*/  NOP ;  /* 0x0000000000007918 */ /* 0x000fcc0000000000 */
[----:B------:R-:W-:Y:S06]  /*3210*/  BAR.ARV 0x6, 0xa0 ;  /* 0x0182800000007b1d */ /* 0x000fec0000002000 */
[----:B------:R-:W4:Y:S01]  /*3220*/  LDCU UR6, c[0x0][0x38c] ;  /* 0x00007180ff0677ac */ /* 0x000f220008000800 */
[----:B------:R-:W-:Y:S01]  /*3230*/  LOP3.LUT R2, R2, 0xffff, RZ, 0xc0, !PT ;  /* 0x0000ffff02027812 */ /* 0x000fe200078ec0ff */
[----:B------:R-:W-:Y:S01]  /*3240*/  IMAD.MOV.U32 R11, RZ, RZ, 0x1 ;  /* 0x00000001ff0b7424 */ /* 0x000fe200078e00ff */
[----:B------:R-:W-:Y:S01]  /*3250*/  CS2R R8, SRZ ;  /* 0x0000000000087805 */ /* 0x000fe2000001ff00 */
[----:B------:R-:W1:Y:S01]  /*3260*/  LDCU UR7, c[0x0][0x38c] ;  /* 0x00007180ff0777ac */ /* 0x000e620008000800 */
[----:B------:R-:W-:Y:S01]  /*3270*/  R2UR UR42, R2 ;  /* 0x00000000022a72ca */ /* 0x000fe200000e0000 */
[----:B------:R-:W-:Y:S01]  /*3280*/  IMAD.MOV.U32 R10, RZ, RZ, RZ ;  /* 0x000000ffff0a7224 */ /* 0x000fe200078e00ff */
[----:B------:R-:W-:Y:S01]  /*3290*/  UMOV UR45, URZ ;  /* 0x000000ff002d7c82 */ /* 0x000fe20008000000 */
[----:B------:R-:W-:Y:S01]  /*32a0*/  UMOV UR39, URZ ;  /* 0x000000ff00277c82 */ /* 0x000fe20008000000 */
[----:B---3--:R-:W-:Y:S01]  /*32b0*/  ULEA UR41, UR4, UR41, 0x18 ;  /* 0x0000002904297291 */ /* 0x008fe2000f8ec0ff */
[----:B------:R-:W-:Y:S01]  /*32c0*/  UMOV UR62, 0x0 ;  /* 0x00000000003e7882 */ /* 0x000fe20000000000 */
[----:B------:R-:W-:-:S02]  /*32d0*/  UMOV UR63, 0x4200010 ;  /* 0x04200010003f7882 */ /* 0x000fc40000000000 */
[----:B------:R-:W-:Y:S02]  /*32e0*/  UIADD3 UR5, UPT, UPT, UR41, 0x4400, URZ ;  /* 0x0000440029057890 */ /* 0x000fe4000fffe0ff */
[----:B------:R-:W-:Y:S02]  /*32f0*/  UIADD3 UR4, UPT, UPT, UR41, 0x14400, URZ ;  /* 0x0001440029047890 */ /* 0x000fe4000fffe0ff */
[----:B----4-:R-:W-:Y:S01]  /*3300*/  UIADD3 UR6, UPT, UPT, UR6, 0xff, URZ ;  /* 0x000000ff06067890 */ /* 0x010fe2000fffe0ff */
[----:B--2---:R-:W2:Y:S01]  /*3310*/  LDS R0, [UR41+0x120] ;  /* 0x00012029ff007984 */ /* 0x004ea20008000800 */
[----:B------:R-:W-:Y:S02]  /*3320*/  USHF.R.U32.HI UR5, URZ, 0x4, UR5 ;  /* 0x00000004ff057899 */ /* 0x000fe40008011605 */
[----:B------:R-:W-:Y:S02]  /*3330*/  USHF.R.S32.HI UR47, URZ, 0x1f, UR6 ;  /* 0x0000001fff2f7899 */ /* 0x000fe40008011406 */
[----:B------:R-:W-:-:S02]  /*3340*/  USHF.R.U32.HI UR4, URZ, 0x4, UR4 ;  /* 0x00000004ff047899 */ /* 0x000fc40008011604 */
[----:B------:R-:W-:Y:S02]  /*3350*/  ULEA.HI UR47, UR47, UR6, URZ, 0x8 ;  /* 0x000000062f2f7291 */ /* 0x000fe4000f8f40ff */
[----:B------:R-:W-:Y:S02]  /*3360*/  ULOP3.LUT UR5, UR5, 0x3fff, URZ, 0xc0, !UPT ;  /* 0x00003fff05057892 */ /* 0x000fe4000f8ec0ff */
[----:B------:R-:W-:Y:S02]  /*3370*/  USHF.R.S32.HI UR47, URZ, 0x8, UR47 ;  /* 0x00000008ff2f7899 */ /* 0x000fe4000801142f */
[----:B------:R-:W-:Y:S02]  /*3380*/  ULOP3.LUT UR4, UR4, 0x3fff, URZ, 0xc0, !UPT ;  /* 0x00003fff04047892 */ /* 0x000fe4000f8ec0ff */
[----:B------:R-:W-:Y:S01]  /*3390*/  UISETP.LT.AND UP0, UPT, UR47, 0x1, UPT ;  /* 0x000000012f00788c */ /* 0x000fe2000bf01270 */
[----:B------:R-:W-:Y:S01]  /*33a0*/  UMOV UR60, 0x0 ;  /* 0x00000000003c7882 */ /* 0x000fe20000000000 */
[----:B------:R-:W-:-:S02]  /*33b0*/  UMOV UR61, 0x4200010 ;  /* 0x04200010003d7882 */ /* 0x000fc40000000000 */
[----:B------:R-:W-:Y:S01]  /*33c0*/  USEL UR64, UR47, 0x1, !UP0 ;  /* 0x000000012f407887 */ /* 0x000fe2000c000000 */
[----:B------:R-:W-:Y:S01]  /*33d0*/  UMOV UR58, 0x0 ;  /* 0x00000000003a7882 */ /* 0x000fe20000000000 */
[----:B------:R-:W-:Y:S01]  /*33e0*/  UMOV UR59, 0x4200010 ;  /* 0x04200010003b7882 */ /* 0x000fe20000000000 */
[----:B------:R-:W-:Y:S01]  /*33f0*/  UMOV UR56, 0x0 ;  /* 0x0000000000387882 */ /* 0x000fe20000000000 */
[----:B------:R-:W-:Y:S01]  /*3400*/  UMOV UR57, 0x4200010 ;  /* 0x0420001000397882 */ /* 0x000fe20000000000 */
[----:B------:R-:W-:Y:S01]  /*3410*/  UMOV UR54, 0x0 ;  /* 0x0000000000367882 */ /* 0x000fe20000000000 */
[----:B------:R-:W-:Y:S01]  /*3420*/  UMOV UR55, 0x4200010 ;  /* 0x0420001000377882 */ /* 0x000fe20000000000 */
[----:B------:R-:W-:Y:S01]  /*3430*/  UMOV UR52, 0x0 ;  /* 0x0000000000347882 */ /* 0x000fe20000000000 */
[----:B------:R-:W-:Y:S01]  /*3440*/  UMOV UR53, 0x4200010 ;  /* 0x0420001000357882 */ /* 0x000fe20000000000 */
[----:B------:R-:W-:Y:S02]  /*3450*/  ULOP3.LUT UR43, UR5, 0x10000, URZ, 0xfc, !UPT ;  /* 0x00010000052b7892 */ /* 0x000fe4000f8efcff */
[----:B------:R-:W-:-:S02]  /*3460*/  ULOP3.LUT UR44, UR4, 0x10000, URZ, 0xfc, !UPT ;  /* 0x00010000042c7892 */ /* 0x000fc4000f8efcff */
[----:B------:R-:W-:Y:S02]  /*3470*/  UIADD3 UR64, UPT, UPT, -UR64, URZ, URZ ;  /* 0x000000ff40407290 */ /* 0x000fe4000fffe1ff */
[----:B-1----:R-:W-:Y:S01]  /*3480*/  UISETP.GE.AND UP4, UPT, UR7, 0x1, UPT ;  /* 0x000000010700788c */ /* 0x002fe2000bf86270 */
[----:B------:R-:W-:Y:S01]  /*3490*/  UMOV UR50, 0x0 ;  /* 0x0000000000327882 */ /* 0x000fe20000000000 */
[----:B------:R-:W-:Y:S01]  /*34a0*/  UMOV UR51, 0x4200010 ;  /* 0x0420001000337882 */ /* 0x000fe20000000000 */
[----:B------:R-:W-:Y:S01]  /*34b0*/  UMOV UR48, 0x0 ;  /* 0x0000000000307882 */ /* 0x000fe20000000000 */
[----:B--2---:R-:W-:Y:S01]  /*34c0*/  R2UR UR65, R0 ;  /* 0x00000000004172ca */ /* 0x004fe200000e0000 */
[----:B------:R-:W-:-:S14]  /*34d0*/  UMOV UR49, 0x4200010 ;  /* 0x0420001000317882 */ /* 0x000fdc0000000000 */
.L_x_66:
[----:B------:R-:W-:Y:S02]  /*34e0*/  LEA R0, R10, UR41, 0x3 ;  /* 0x000000290a007c11 */ /* 0x000fe4000f8e18ff */
[----:B------:R-:W-:Y:S02]  /*34f0*/  SHF.L.U32 R5, R9, 0x1f, RZ ;  /* 0x0000001f09057819 */ /* 0x000fe400000006ff */
[----:B------:R-:W-:Y:S01]  /*3500*/  PLOP3.LUT P0, PT, PT, PT, UP4, 0x80, 0x8 ;  /* 0x000000000008781c */ /* 0x000fe20003f0f048 */
[----:B------:R-:W-:Y:S01]  /*3510*/  VIADD R3, R0, 0x80 ;  /* 0x0000008000037836 */ /* 0x000fe20000000000 */
[----:B-1----:R-:W1:Y:S02]  /*3520*/  SYNCS.PHASECHK.TRANS64.TRYWAIT P1, [R0+URZ+0x70], R5 ;  /* 0x00007005000075a7 */ /* 0x002e6400080211ff */
[----:B-1-3--:R-:W-:Y:S09]  /*3530*/  @!P1 BRA `(.L_x_60) ;  /* 0x00000048009c9947 */ /* 0x00aff20003800000 */
.L_x_127:
[----:B------:R-:W-:Y:S01]  /*3540*/  LEA R4, R10, UR41, 0x4 ;  /* 0x000000290a047c11 */ /* 0x000fe2000f8e20ff */
[----:B------:R-:W-:Y:S01]  /*3550*/  @UP4 ULEA UR4, UR39, UR41, 0x3 ;  /* 0x0000002927044291 */ /* 0x000fe2000f8e18ff */
[----:B------:R-:W-:Y:S01]  /*3560*/  PLOP3.LUT P2, PT, PT, PT, PT, 0x80, 0x8 ;  /* 0x000000000008781c */ /* 0x000fe20003f4f070 */
[----:B------:R-:W-:Y:S01]  /*3570*/  ULEA UR46, UR45, UR41, 0x3 ;  /* 0x000000292d2e7291 */ /* 0x000fe2000f8e18ff */
[----:B------:R-:W-:Y:S02]  /*3580*/  PRMT R3, RZ, 0x654, R3 ;  /* 0x00000654ff037816 */ /* 0x000fe40000000003 */
[----:B-1----:R-:W1:Y:S01]  /*3590*/  LDS.128 R4, [R4+0x100] ;  /* 0x0001000004047984 */ /* 0x002e620000000c00 */
[----:B------:R-:W-:Y:S02]  /*35a0*/  @P0 SHF.L.U32 R2, R8, 0x1f, RZ ;  /* 0x0000001f08020819 */ /* 0x000fe400000006ff */
[----:B------:R-:W-:Y:S01]  /*35b0*/  SHF.L.U32 R0, R11, 0x1f, RZ ;  /* 0x0000001f0b007819 */ /* 0x000fe200000006ff */
[----:B------:R-:W-:Y:S01]  /*35c0*/  @!PT LDS RZ, [RZ] ;  /* 0x00000000fffff984 */ /* 0x000fe20000000800 */
[----:B------:R-:W-:Y:S01]  /*35d0*/  @!PT LDS RZ, [RZ] ;  /* 0x00000000fffff984 */ /* 0x000fe20000000800 */
[----:B------:R-:W-:Y:S01]  /*35e0*/  @!PT LDS RZ, [RZ] ;  /* 0x00000000fffff984 */ /* 0x000fe20000000800 */
[----:B------:R-:W-:Y:S01]  /*35f0*/  @!PT LDS RZ, [RZ] ;  /* 0x00000000fffff984 */ /* 0x000fe20000000800 */
[----:B------:R2:W-:Y:S06]  /*3600*/  MEMBAR.ALL.CTA ;  /* 0x0000000000007992 */ /* 0x0005ec0000008000 */
[----:B--2---:R-:W2:Y:S02]  /*3610*/  FENCE.VIEW.ASYNC.S ;  /* 0x00000000000073c6 */ /* 0x004ea40000000000 */
[----:B--2---:R2:W-:Y:S01]  /*3620*/  SYNCS.ARRIVE.TRANS64.RED.A1T0 RZ, [R3+URZ], RZ ;  /* 0x000000ff03ff79a7 */ /* 0x0045e200081004ff */
[----:B------:R2:W3:Y:S01]  /*3630*/  @P0 SYNCS.PHASECHK.TRANS64.TRYWAIT P2, [UR4], R2 ;  /* 0x00000002ff0005a7 */ /* 0x0004e20008041104 */
[----:B------:R-:W-:Y:S01]  /*3640*/  ULEA.HI UR4, UR45, UR45, URZ, 0x1 ;  /* 0x0000002d2d047291 */ /* 0x000fe2000f8f08ff */
[----:B-1----:R-:W-:-:S03]  /*3650*/  LOP3.LUT P1, RZ, R6, 0x1, RZ, 0xc0, !PT ;  /* 0x0000000106ff7812 */ /* 0x002fc6000782c0ff */
[----:B------:R-:W-:Y:S02]  /*3660*/  USHF.L.U32 UR5, UR4, 0x6, URZ ;  /* 0x0000000604057899 */ /* 0x000fe400080006ff */
[----:B------:R-:W-:Y:S02]  /*3670*/  ULOP3.LUT UR36, UR4, 0xffe, URZ, 0xc0, !UPT ;  /* 0x00000ffe04247892 */ /* 0x000fe4000f8ec0ff */
[----:B------:R-:W-:Y:S02]  /*3680*/  ULOP3.LUT UR4, UR5, 0xffffff80, URZ, 0xc0, !UPT ;  /* 0xffffff8005047892 */ /* 0x000fe4000f8ec0ff */
[----:B------:R-:W-:Y:S02]  /*3690*/  UIADD3 UR36, UPT, UPT, -UR36, UR45, URZ ;  /* 0x0000002d24247290 */ /* 0x000fe4000fffe1ff */
[----:B------:R-:W-:Y:S01]  /*36a0*/  UIADD3 UR4, UPT, UPT, UR65, UR4, URZ ;  /* 0x0000000441047290 */ /* 0x000fe2000fffe0ff */
[----:B------:R-:W1:Y:S03]  /*36b0*/  SYNCS.PHASECHK.TRANS64.TRYWAIT P0, [UR46+0xb0], R0 ;  /* 0x0000b000ff0075a7 */ /* 0x000e66000800112e */
[----:B------:R-:W-:Y:S01]  /*36c0*/  ULEA UR36, UR36, UR4, 0x14 ;  /* 0x0000000424247291 */ /* 0x000fe2000f8ea0ff */
[----:B-123--:R-:W-:Y:S11]  /*36d0*/  @!P0 BRA `(.L_x_61) ;  /* 0x0000004800488947 */ /* 0x00eff60003800000 */
.L_x_129:
[----:B------:R-:W-:Y:S01]  /*36e0*/  IADD3 R10, PT, PT, R10, 0x1, RZ ;  /* 0x000000010a0a7810 */ /* 0x000fe20007ffe0ff */
[----:B------:R-:W-:Y:S06]  /*36f0*/  BRA.U !UP4, `(.L_x_62) ;  /* 0x000000050c107547 */ /* 0x000fec000b800000 */
[----:B------:R-:W-:Y:S01]  /*3700*/  UPLOP3.LUT UP2, UPT, UPT, UPT, UPT, 0x40, 0x4 ;  /* 0x000000000004789c */ /* 0x000fe20003f4e870 */
[----:B------:R-:W-:Y:S01]  /*3710*/  UMOV UR38, UR64 ;  /* 0x0000004000267c82 */ /* 0x000fe20008000000 */
[----:B------:R-:W-:Y:S01]  /*3720*/  UMOV UR37, UR47 ;  /* 0x0000002f00257c82 */ /* 0x000fe20008000000 */
[----:B------:R-:W-:-:S08]  /*3730*/  UMOV UR5, UR39 ;  /* 0x0000002700057c82 */ /* 0x000fd00008000000 */
.L_x_65:
[----:B------:R-:W-:Y:S02]  /*3740*/  UIADD3 UR38, UPT, UPT, UR38, 0x1, URZ ;  /* 0x0000000126267890 */ /* 0x000fe4000fffe0ff */
[----:B------:R-:W-:Y:S02]  /*3750*/  ULEA UR7, UR5, UR41, 0x3 ;  /* 0x0000002905077291 */ /* 0x000fe4000f8e18ff */
[----:B------:R-:W-:Y:S01]  /*3760*/  UISETP.NE.AND UP3, UPT, UR38, URZ, UPT ;  /* 0x000000ff2600728c */ /* 0x000fe2000bf65270 */
[----:B--23--:R-:W-:Y:S10]  /*3770*/  @P2 BRA `(.L_x_63) ;  /* 0x00000000000c2947 */ /* 0x00cff40003800000 */
[----:B-1----:R-:W-:Y:S04]  /*3780*/  SHF.L.U32 R3, R8, 0x1f, RZ ;  /* 0x0000001f08037819 */ /* 0x002fe800000006ff */
[----:B------:R-:W1:Y:S02]  /*3790*/  SYNCS.PHASECHK.TRANS64.TRYWAIT P0, [UR7], R3 ;  /* 0x00000003ff0075a7 */ /* 0x000e640008001107 */
[----:B-1----:R-:W-:Y:S05]  /*37a0*/  @!P0 BRA `(.L_x_64) ;  /* 0x00000048002c8947 */ /* 0x002fea0003800000 */
.L_x_63:
[----:B------:R-:W-:Y:S01]  /*37b0*/  UISETP.NE.AND UP0, UPT, UR37, 0x1, UPT ;  /* 0x000000012500788c */ /* 0x000fe2000bf05270 */
[----:B------:R-:W-:Y:S01]  /*37c0*/  PLOP3.LUT P2, PT, PT, PT, PT, 0x80, 0x8 ;  /* 0x000000000008781c */ /* 0x000fe20003f4f070 */
[----:B------:R-:W-:Y:S02]  /*37d0*/  UIADD3 UR4, UPT, UPT, UR5, 0x1, URZ ;  /* 0x0000000105047890 */ /* 0x000fe4000fffe0ff */
[----:B------:R-:W-:Y:S02]  /*37e0*/  UIADD3 UR40, UPT, UPT, UR7, 0x20, URZ ;  /* 0x0000002007287890 */ /* 0x000fe4000fffe0ff */
[----:B------:R-:W-:Y:S01]  /*37f0*/  UISETP.NE.AND UP1, UPT, UR4, 0x4, UPT ;  /* 0x000000040400788c */ /* 0x000fe2000bf25270 */
[----:B------:R-:W-:Y:S01]  /*3800*/  PLOP3.LUT P0, PT, PT, PT, UP0, 0x80, 0x8 ;  /* 0x000000000008781c */ /* 0x000fe20003f0f008 */
[----:B------:R-:W-:Y:S02]  /*3810*/  UIADD3 UR37, UPT, UPT, UR37, -0x1, URZ ;  /* 0xffffffff25257890 */ /* 0x000fe4000fffe0ff */
[----:B------:R-:W-:Y:S02]  /*3820*/  USEL UR6, URZ, 0x1, UP1 ;  /* 0x00000001ff067887 */ /* 0x000fe40008800000 */
[----:B------:R-:W-:Y:S01]  /*3830*/  USEL UR39, UR4, URZ, UP1 ;  /* 0x000000ff04277287 */ /* 0x000fe20008800000 */
[----:B------:R-:W-:Y:S01]  /*3840*/  UMOV UR7, 0x40004040 ;  /* 0x4000404000077882 */ /* 0x000fe20000000000 */
[----:B------:R-:W-:Y:S02]  /*3850*/  UMOV UR35, 0x40004040 ;  /* 0x4000404000237882 */ /* 0x000fe40000000000 */
[----:B------:R-:W-:Y:S01]  /*3860*/  @UP0 ULEA UR4, UR39, UR41, 0x3 ;  /* 0x0000002927040291 */ /* 0x000fe2000f8e18ff */
[----:B------:R-:W-:Y:S01]  /*3870*/  LOP3.LUT R8, R8, UR6, RZ, 0x3c, !PT ;  /* 0x0000000608087c12 */ /* 0x000fe2000f8e3cff */
[----:B------:R-:W-:Y:S01]  /*3880*/  ULEA UR6, UR5, UR44, 0xb ;  /* 0x0000002c05067291 */ /* 0x000fe2000f8e58ff */
[----:B------:R-:W-:Y:S02]  /*3890*/  UMOV UR33, 0x40004040 ;  /* 0x4000404000217882 */ /* 0x000fe40000000000 */
[----:B-1----:R-:W-:Y:S01]  /*38a0*/  @P0 SHF.L.U32 R0, R8, 0x1f, RZ ;  /* 0x0000001f08000819 */ /* 0x002fe200000006ff */
[----:B------:R-:W-:Y:S02]  /*38b0*/  UIADD3 UR34, UPT, UPT, UR6, 0x2, URZ ;  /* 0x0000000206227890 */ /* 0x000fe4000fffe0ff */
[----:B------:R-:W-:Y:S01]  /*38c0*/  UIADD3 UR30, UPT, UPT, UR6, 0x4, URZ ;  /* 0x00000004061e7890 */ /* 0x000fe2000fffe0ff */
[----:B------:R2:W3:Y:S01]  /*38d0*/  @P0 SYNCS.PHASECHK.TRANS64.TRYWAIT P2, [UR4], R0 ;  /* 0x00000000ff0005a7 */ /* 0x0004e20008041104 */
[----:B------:R-:W-:Y:S02]  /*38e0*/  ULEA UR4, UR5, UR43, 0xa ;  /* 0x0000002b05047291 */ /* 0x000fe4000f8e50ff */
[----:B------:R-:W-:Y:S02]  /*38f0*/  UIADD3 UR26, UPT, UPT, UR6, 0x6, URZ ;  /* 0x00000006061a7890 */ /* 0x000fe4000fffe0ff */
        /* <DEDUP_REMOVED lines=10> */
[----:B------:R-:W-:Y:S01]  /*39a0*/  UIADD3 UR8, UPT, UPT, UR4, 0x206, URZ ;  /* 0x0000020604087890 */ /* 0x000fe2000fffe0ff */
[----:B------:R-:W-:Y:S01]  /*39b0*/  UMOV UR5, 0x40004040 ;  /* 0x4000404000057882 */ /* 0x000fe20000000000 */
[----:B------:R-:W-:Y:S01]  /*39c0*/  UMOV UR31, 0x40004040 ;  /* 0x40004040001f7882 */ /* 0x000fe20000000000 */
[----:B------:R1:W-:Y:S01]  /*39d0*/  UTCQMMA gdesc[UR4], gdesc[UR6], tmem[UR36], tmem[UR62], idesc[UR63], UP2 ;  /* 0x00ff3e06040075ea */ /* 0x0003e20009000324 */
[----:B------:R-:W-:Y:S01]  /*39e0*/  UPLOP3.LUT UP2, UPT, UPT, UPT, UPT, 0x80, 0x8 ;  /* 0x000000000008789c */ /* 0x000fe20003f4f070 */
[----:B------:R2:W-:Y:S01]  /*39f0*/  UTCQMMA gdesc[UR32], gdesc[UR34], tmem[UR36], tmem[UR60], idesc[UR61], UPT ;  /* 0x00ff3c22200075ea */ /* 0x0005e2000b800324 */
[----:B------:R-:W-:Y:S01]  /*3a00*/  UMOV UR29, 0x40004040 ;  /* 0x40004040001d7882 */ /* 0x000fe20000000000 */
[----:B------:R-:W-:Y:S01]  /*3a10*/  UMOV UR27, 0x40004040 ;  /* 0x40004040001b7882 */ /* 0x000fe20000000000 */
        /* <DEDUP_REMOVED lines=12> */
[----:B------:R-:W-:Y:S01]  /*3ae0*/  UMOV UR9, 0x40004040 ;  /* 0x4000404000097882 */ /* 0x000fe20000000000 */
[----:B------:R2:W-:Y:S01]  /*3af0*/  UTCQMMA gdesc[UR12], gdesc[UR14], tmem[UR36], tmem[UR50], idesc[UR51], UPT ;  /* 0x00ff320e0c0075ea */ /* 0x0005e2000b800324 */
[----:B------:R2:W-:Y:S01]  /*3b00*/  UTCQMMA gdesc[UR8], gdesc[UR10], tmem[UR36], tmem[UR48], idesc[UR49], UPT ;  /* 0x00ff300a080075ea */ /* 0x0005e2000b800324 */
[----:B------:R2:W-:Y:S01]  /*3b10*/  UTCBAR.MULTICAST [UR40], URZ, UR42 ;  /* 0x000000ff280073e9 */ /* 0x0005e2000800082a */
[----:B-1----:R-:W-:Y:S01]  /*3b20*/  UMOV UR5, UR39 ;  /* 0x0000002700057c82 */ /* 0x002fe20008000000 */
[----:B------:R-:W-:Y:S05]  /*3b30*/  BRA.U UP3, `(.L_x_65) ;  /* 0xfffffffd03007547 */ /* 0x000fea000b83ffff */
.L_x_62:
[----:B------:R-:W-:Y:S01]  /*3b40*/  UIADD3 UR4, UPT, UPT, UR45, 0x1, URZ ;  /* 0x000000012d047890 */ /* 0x000fe2000fffe0ff */
[C---:B------:R-:W-:Y:S01]  /*3b50*/  ISETP.NE.AND P0, PT, R10.reuse, 0x2, PT ;  /* 0x000000020a00780c */ /* 0x040fe20003f05270 */
[----:B------:R-:W-:Y:S02]  /*3b60*/  UIADD3 UR5, UPT, UPT, UR46, 0x90, URZ ;  /* 0x000000902e057890 */ /* 0x000fe4000fffe0ff */
[----:B------:R-:W-:Y:S01]  /*3b70*/  UISETP.NE.AND UP0, UPT, UR4, 0x4, UPT ;  /* 0x000000040400788c */ /* 0x000fe2000bf05270 */
[----:B-12---:R-:W-:Y:S02]  /*3b80*/  SEL R0, RZ, 0x1, P0 ;  /* 0x00000001ff007807 */ /* 0x006fe40000000000 */
[----:B------:R-:W-:Y:S01]  /*3b90*/  SEL R10, R10, RZ, P0 ;  /* 0x000000ff0a0a7207 */ /* 0x000fe20000000000 */
[----:B------:R-:W-:Y:S01]  /*3ba0*/  USEL UR6, URZ, 0x1, UP0 ;  /* 0x00000001ff067887 */ /* 0x000fe20008000000 */
[----:B------:R-:W-:Y:S01]  /*3bb0*/  LOP3.LUT R9, R9, R0, RZ, 0x3c, !PT ;  /* 0x0000000009097212 */ /* 0x000fe200078e3cff */
[----:B------:R-:W-:Y:S01]  /*3bc0*/  USEL UR45, UR4, URZ, UP0 ;  /* 0x000000ff042d7287 */ /* 0x000fe20008000000 */
[----:B------:R1:W-:Y:S03]  /*3bd0*/  UTCBAR [UR5], URZ ;  /* 0x000000ff050073e9 */ /* 0x0003e600080000ff */
[----:B------:R-:W-:Y:S01]  /*3be0*/  LOP3.LUT R11, R11, UR6, RZ, 0x3c, !PT ;  /* 0x000000060b0b7c12 */ /* 0x000fe2000f8e3cff */
[----:B------:R-:W-:Y:S07]  /*3bf0*/  @P1 BRA `(.L_x_66) ;  /* 0xfffffff800381947 */ /* 0x000fee000383ffff */
[----:B------:R-:W2:Y:S01]  /*3c00*/  S2UR UR8, SR_CgaCtaId ;  /* 0x00000000000879c3 */ /* 0x000ea20000008800 */
[----:B------:R-:W-:Y:S01]  /*3c10*/  ELECT P0, URZ, PT ;  /* 0x0000000000ff782f */ /* 0x000fe20003800000 */
[----:B------:R-:W-:Y:S01]  /*3c20*/  IMAD.MOV.U32 R0, RZ, RZ, 0x1 ;  /* 0x00000001ff007424 */ /* 0x000fe200078e00ff */
[----:B------:R-:W-:Y:S01]  /*3c30*/  UIADD3 UR41, UPT, UPT, UR41, 0xb0, URZ ;  /* 0x000000b029297890 */ /* 0x000fe2000fffe0ff */
[----:B------:R-:W-:Y:S01]  /*3c40*/  SHF.L.U32 R3, R11, 0x1f, RZ ;  /* 0x0000001f0b037819 */ /* 0x000fe200000006ff */
[----:B------:R-:W-:-:S03]  /*3c50*/  UMOV UR4, 0x40 ;  /* 0x0000004000047882 */ /* 0x000fc60000000000 */
[----:B------:R-:W-:Y:S01]  /*3c60*/  UVIRTCOUNT.DEALLOC.SMPOOL 0x80 ;  /* 0x000000800000784c */ /* 0x000fe20000000000 */
[----:B--2---:R-:W-:Y:S02]  /*3c70*/  ULEA UR8, UR8, UR4, 0x18 ;  /* 0x0000000408087291 */ /* 0x004fe4000f8ec0ff */
[----:B------:R-:W-:-:S07]  /*3c80*/  ULEA UR4, UR45, UR41, 0x3 ;  /* 0x000000292d047291 */ /* 0x000fce000f8e18ff */
[----:B------:R2:W-:Y:S02]  /*3c90*/  @P0 STS.U8 [UR8+0x1c], R0 ;  /* 0x00001c00ff000988 */ /* 0x0005e40008000008 */
[----:B------:R-:W4:Y:S02]  /*3ca0*/  SYNCS.PHASECHK.TRANS64.TRYWAIT P0, [UR4], R3 ;  /* 0x00000003ff0075a7 */ /* 0x000f240008001104 */
[----:B--2-4-:R-:W-:Y:S05]  /*3cb0*/  @!P0 BRA `(.L_x_67) ;  /* 0x0000004400008947 */ /* 0x014fea0003800000 */
.L_x_132:
[----:B------:R-:W-:-:S04]  /*3cc0*/  UIADD3 UR4, UPT, UPT, UR45, 0x1, URZ ;  /* 0x000000012d047890 */ /* 0x000fc8000fffe0ff */
[----:B------:R-:W-:-:S04]  /*3cd0*/  UISETP.NE.AND UP0, UPT, UR4, 0x4, UPT ;  /* 0x000000040400788c */ /* 0x000fc8000bf05270 */
[----:B------:R-:W-:Y:S02]  /*3ce0*/  USEL UR6, URZ, 0x1, UP0 ;  /* 0x00000001ff067887 */ /* 0x000fe40008000000 */
[----:B------:R-:W-:-:S04]  /*3cf0*/  USEL UR4, UR4, URZ, UP0 ;  /* 0x000000ff04047287 */ /* 0x000fc80008000000 */
[----:B-1----:R-:W-:Y:S01]  /*3d00*/  ULEA UR5, UR4, UR41, 0x3 ;  /* 0x0000002904057291 */ /* 0x002fe2000f8e18ff */
[----:B------:R-:W-:-:S04]  /*3d10*/  LOP3.LUT R2, R11, UR6, RZ, 0x3c, !PT ;  /* 0x000000060b027c12 */ /* 0x000fc8000f8e3cff */
[----:B--2---:R-:W-:-:S04]  /*3d20*/  SHF.L.U32 R3, R2, 0x1f, RZ ;  /* 0x0000001f02037819 */ /* 0x004fc800000006ff */
[----:B------:R-:W1:Y:S02]  /*3d30*/  SYNCS.PHASECHK.TRANS64.TRYWAIT P0, [UR5], R3 ;  /* 0x00000003ff0075a7 */ /* 0x000e640008001105 */
[----:B-1----:R-:W-:Y:S05]  /*3d40*/  @!P0 BRA `(.L_x_68) ;  /* 0x0000004000f48947 */ /* 0x002fea0003800000 */
.L_x_134:
        /* <DEDUP_REMOVED lines=9> */
.L_x_136:
[----:B------:R-:W-:-:S04]  /*3de0*/  UIADD3 UR4, UPT, UPT, UR4, 0x1, URZ ;  /* 0x0000000104047890 */ /* 0x000fc8000fffe0ff */
[----:B------:R-:W-:-:S04]  /*3df0*/  UISETP.NE.AND UP0, UPT, UR4, 0x4, UPT ;  /* 0x000000040400788c */ /* 0x000fc8000bf05270 */
[----:B------:R-:W-:Y:S02]  /*3e00*/  USEL UR5, URZ, 0x1, UP0 ;  /* 0x00000001ff057887 */ /* 0x000fe40008000000 */
[----:B------:R-:W-:-:S04]  /*3e10*/  USEL UR4, UR4, URZ, UP0 ;  /* 0x000000ff04047287 */ /* 0x000fc80008000000 */
[----:B------:R-:W-:Y:S01]  /*3e20*/  ULEA UR4, UR4, UR41, 0x3 ;  /* 0x0000002904047291 */ /* 0x000fe2000f8e18ff */
[----:B-1----:R-:W-:-:S04]  /*3e30*/  LOP3.LUT R3, R2, UR5, RZ, 0x3c, !PT ;  /* 0x0000000502037c12 */ /* 0x002fc8000f8e3cff */
[----:B------:R-:W-:-:S04]  /*3e40*/  SHF.L.U32 R3, R3, 0x1f, RZ ;  /* 0x0000001f03037819 */ /* 0x000fc800000006ff */
[----:B------:R-:W1:Y:S02]  /*3e50*/  SYNCS.PHASECHK.TRANS64.TRYWAIT P0, [UR4], R3 ;  /* 0x00000003ff0075a7 */ /* 0x000e640008001104 */
[----:B-1----:R-:W-:Y:S05]  /*3e60*/  @!P0 BRA `(.L_x_70) ;  /* 0x0000004000dc8947 */ /* 0x002fea0003800000 */
.L_x_138:
[----:B------:R-:W-:Y:S01]  /*3e70*/  NOP ;  /* 0x0000000000007918 */ /* 0x000fe20000000000 */
[----:B-1----:R-:W1:Y:S01]  /*3e80*/  LDS R0, [UR8+0x14] ;  /* 0x00001408ff007984 */ /* 0x002e620008000800 */
[----:B------:R-:W-:Y:S01]  /*3e90*/  ULOP3.LUT UR4, UR65, 0xffff, URZ, 0xc0, !UPT ;  /* 0x0000ffff41047892 */ /* 0x000fe2000f8ec0ff */
[----:B------:R-:W-:Y:S01]  /*3ea0*/  UMOV UR5, 0xffff ;  /* 0x0000ffff00057882 */ /* 0x000fe20000000000 */
[----:B------:R-:W-:Y:S02]  /*3eb0*/  UMOV UR6, 0x1 ;  /* 0x0000000100067882 */ /* 0x000fe40000000000 */
[----:B------:R-:W-:-:S04]  /*3ec0*/  USHF.R.U32.HI UR4, URZ, 0x5, UR4 ;  /* 0x00000005ff047899 */ /* 0x000fc80008011604 */
[----:B------:R-:W-:Y:S02]  /*3ed0*/  USHF.L.U32 UR5, UR5, UR4, URZ ;  /* 0x0000000405057299 */ /* 0x000fe400080006ff */
[----:B------:R-:W-:-:S04]  /*3ee0*/  USHF.L.U32 UR4, UR6, UR4, URZ ;  /* 0x0000000406047299 */ /* 0x000fc800080006ff */
[----:B-1----:R-:W-:-:S04]  /*3ef0*/  LOP3.LUT R0, R0, UR5, RZ, 0xc0, !PT ;  /* 0x0000000500007c12 */ /* 0x002fc8000f8ec0ff */
[----:B------:R-:W-:-:S13]  /*3f00*/  ISETP.NE.AND P0, PT, R0, UR5, PT ;  /* 0x0000000500007c0c */ /* 0x000fda000bf05270 */
[----:B------:R-:W-:Y:S05]  /*3f10*/  @P0 BRA `(.L_x_71) ;  /* 0x0000000000580947 */ /* 0x000fea0003800000 */
[----:B------:R-:W1:Y:S02]  /*3f20*/  LDS R0, [UR8+0x18] ;  /* 0x00001808ff007984 */ /* 0x000e640008000800 */
[----:B-1----:R-:W-:-:S04]  /*3f30*/  LOP3.LUT R0, R0, UR4, RZ, 0xc0, !PT ;  /* 0x0000000400007c12 */ /* 0x002fc8000f8ec0ff */
[----:B------:R-:W-:-:S13]  /*3f40*/  ISETP.NE.AND P0, PT, R0, UR4, PT ;  /* 0x0000000400007c0c */ /* 0x000fda000bf05270 */
[----:B------:R-:W-:Y:S05]  /*3f50*/  @P0 BRA `(.L_x_72) ;  /* 0x00000000003c0947 */ /* 0x000fea0003800000 */
[----:B------:R-:W1:Y:S01]  /*3f60*/  S2R R2, SR_LANEID ;  /* 0x0000000000027919 */ /* 0x000e620000000000 */
[----:B------:R-:W-:Y:S01]  /*3f70*/  ULOP3.LUT UR5, URZ, UR5, URZ, 0x33, !UPT ;  /* 0x00000005ff057292 */ /* 0x000fe2000f8e33ff */
[----:B------:R-:W-:Y:S01]  /*3f80*/  LOP3.LUT R4, RZ, UR4, RZ, 0x33, !PT ;  /* 0x00000004ff047c12 */ /* 0x000fe2000f8e33ff */
[----:B------:R-:W-:Y:S02]  /*3f90*/  VOTEU.ANY UR4, UPT, PT ;  /* 0x0000000000047886 */ /* 0x000fe400038e0100 */
[----:B------:R-:W-:Y:S01]  /*3fa0*/  UFLO.U32 UR4, UR4 ;  /* 0x00000004000472bd */ /* 0x000fe200080e0000 */
[----:B------:R-:W2:Y:S01]  /*3fb0*/  REDUX UR6, R4 ;  /* 0x00000000040673c4 */ /* 0x000ea20000000000 */
[----:B------:R-:W-:-:S06]  /*3fc0*/  IMAD.U32 R0, RZ, RZ, UR5 ;  /* 0x00000005ff007e24 */ /* 0x000fcc000f8e00ff */
[----:B------:R4:W-:Y:S01]  /*3fd0*/  UTCATOMSWS.AND URZ, UR5 ;  /* 0x0000000500ff79e3 */ /* 0x0009e20008000000 */
[----:B------:R-:W3:Y:S01]  /*3fe0*/  REDUX UR7, R0 ;  /* 0x00000000000773c4 */ /* 0x000ee20000000000 */
[----:B-1----:R-:W-:Y:S01]  /*3ff0*/  ISETP.EQ.U32.AND P0, PT, R2, UR4, PT ;  /* 0x0000000402007c0c */ /* 0x002fe2000bf02070 */
[----:B--2---:R-:W-:Y:S01]  /*4000*/  IMAD.U32 R2, RZ, RZ, UR6 ;  /* 0x00000006ff027e24 */ /* 0x004fe2000f8e00ff */
[----:B---3--:R-:W-:-:S11]  /*4010*/  MOV R3, UR7 ;  /* 0x0000000700037c02 */ /* 0x008fd60008000f00 */
[----:B------:R4:W-:Y:S04]  /*4020*/  @P0 ATOMS.AND RZ, [UR8+0x14], R3 ;  /* 0x00001403ffff098c */ /* 0x0009e8000a800008 */
[----:B------:R4:W-:Y:S01]  /*4030*/  @P0 ATOMS.AND RZ, [UR8+0x18], R2 ;  /* 0x00001802ffff098c */ /* 0x0009e2000a800008 */
[----:B------:R-:W-:Y:S05]  /*4040*/  BRA `(.L_x_73) ;  /* 0x0000000000147947 */ /* 0x000fea0003800000 */
.L_x_72:
[----:B------:R-:W-:Y:S02]  /*4050*/  MOV R2, 0x4070 ;  /* 0x0000407000027802 */ /* 0x000fe40000000f00 */
[----:B---3-5:R-:W-:Y:S05]  /*4060*/  CALL.REL.NOINC `($__internal_0_$__cuda_sm10x_tcgen05_guardrail_trap_col_being_dealloced_not_returned_by_alloc) ;  /* 0x0000004400387944 */ /* 0x028fea0003c00000 */
[----:B------:R-:W-:Y:S05]  /*4070*/  BRA `(.L_x_73) ;  /* 0x0000000000087947 */ /* 0x000fea0003800000 */
.L_x_71:
[----:B------:R-:W-:Y:S02]  /*4080*/  MOV R2, 0x40a0 ;  /* 0x000040a000027802 */ /* 0x000fe40000000f00 */
[----:B---3-5:R-:W-:Y:S05]  /*4090*/  CALL.REL.NOINC `($__internal_2_$__cuda_sm10x_tcgen05_guardrail_trap_unallocated_columns_being_dealloced) ;  /* 0x0000004400447944 */ /* 0x028fea0003c00000 */
.L_x_73:
[----:B------:R-:W-:Y:S01]  /*40a0*/  NOP ;  /* 0x0000000000007918 */ /* 0x000fe20000000000 */
[----:B----4-:R-:W-:Y:S05]  /*40b0*/  EXIT ;  /* 0x000000000000794d */ /* 0x010fea0003800000 */
.L_x_55:
[----:B------:R-:W-:-:S09]  /*40c0*/  UISETP.NE.OR UP0, UPT, UR18, 0x3, !UP3 ;  /* 0x000000031200788c */ /* 0x000fd2000df05670 */
[----:B------:R-:W-:Y:S05]  /*40d0*/  BRA.U UP0, `(.L_x_74) ;  /* 0x0000000d00ac7547 */ /* 0x000fea000b800000 */
[----:B------:R-:W2:Y:S01]  /*40e0*/  LDCU.64 UR4, c[0x0][0x888] ;  /* 0x00011100ff0477ac */ /* 0x000ea20008000a00 */
[----:B------:R-:W3:Y:S01]  /*40f0*/  LDC.64 R12, c[0x0][0x348] ;  /* 0x0000d200ff0c7b82 */ /* 0x000ee20000000a00 */
[----:B------:R-:W-:Y:S02]  /*4100*/  HFMA2 R9, -RZ, RZ, 0, 0 ;  /* 0x00000000ff097431 */ /* 0x000fe400000001ff */
[----:B------:R-:W-:Y:S01]  /*4110*/  IMAD.MOV.U32 R11, RZ, RZ, 0x1 ;  /* 0x00000001ff0b7424 */ /* 0x000fe200078e00ff */
[----:B------:R-:W4:Y:S01]  /*4120*/  LDCU UR31, c[0x0][0x370] ;  /* 0x00006e00ff1f77ac */ /* 0x000f220008000800 */
[----:B------:R-:W-:Y:S01]  /*4130*/  IMAD.MOV.U32 R10, RZ, RZ, RZ ;  /* 0x000000ffff0a7224 */ /* 0x000fe200078e00ff */
[----:B------:R-:W-:Y:S01]  /*4140*/  MOV R3, 0x1000 ;  /* 0x0000100000037802 */ /* 0x000fe20000000f00 */
[----:B------:R-:W4:Y:S01]  /*4150*/  LDCU.128 UR32, c[0x0][0xb10] ;  /* 0x00016200ff2077ac */ /* 0x000f220008000c00 */
[----:B------:R-:W1:Y:S01]  /*4160*/  LDCU UR30, c[0x0][0x374] ;  /* 0x00006e80ff1e77ac */ /* 0x000e620008000800 */
[----:B------:R-:W1:Y:S01]  /*4170*/  LDCU.64 UR28, c[0x0][0x890] ;  /* 0x00011200ff1c77ac */ /* 0x000e620008000a00 */
[----:B------:R-:W1:Y:S01]  /*4180*/  LDCU UR15, c[0x0][0xb0c] ;  /* 0x00016180ff0f77ac */ /* 0x000e620008000800 */
[----:B--2---:R-:W-:Y:S01]  /*4190*/  UISETP.NE.U32.AND UP0, UPT, UR4, URZ, UPT ;  /* 0x000000ff0400728c */ /* 0x004fe2000bf05070 */
[----:B------:R-:W2:Y:S01]  /*41a0*/  LDCU UR41, c[0x0][0xb20] ;  /* 0x00016400ff2977ac */ /* 0x000ea20008000800 */
[----:B------:R-:W2:Y:S01]  /*41b0*/  LDCU UR4, c[0x0][0xb30] ;  /* 0x00016600ff0477ac */ /* 0x000ea20008000800 */
[----:B------:R-:W-:Y:S01]  /*41c0*/  UMOV UR21, 0x400 ;  /* 0x0000040000157882 */ /* 0x000fe20000000000 */
[----:B----4-:R-:W-:-:S02]  /*41d0*/  UIMAD.WIDE.U32 UR6, UR31, UR32, URZ ;  /* 0x000000201f0672a5 */ /* 0x010fc4000f8e00ff */
[----:B-1----:R-:W-:Y:S02]  /*41e0*/  UIMAD.WIDE.U32 UR8, UR30, UR35, URZ ;  /* 0x000000231e0872a5 */ /* 0x002fe4000f8e00ff */
[----:B------:R-:W-:Y:S02]  /*41f0*/  ULEA UR21, UR45, UR21, 0x18 ;  /* 0x000000152d157291 */ /* 0x000fe4000f8ec0ff */
[----:B------:R-:W-:Y:S02]  /*4200*/  USEL UR37, URZ, 0x1, UP6 ;  /* 0x00000001ff257887 */ /* 0x000fe4000b000000 */
[----:B------:R-:W-:Y:S02]  /*4210*/  UISETP.NE.U32.AND UP6, UPT, UR28, URZ, UPT ;  /* 0x000000ff1c00728c */ /* 0x000fe4000bfc5070 */
[----:B------:R-:W-:Y:S02]  /*4220*/  UIADD3 UR38, UPT, UPT, UR21, 0x48, URZ ;  /* 0x0000004815267890 */ /* 0x000fe4000fffe0ff */
[----:B------:R-:W-:-:S02]  /*4230*/  UISETP.NE.AND.EX UP5, UPT, UR5, URZ, UPT, UP0 ;  /* 0x000000ff0500728c */ /* 0x000fc4000bfa5300 */
[----:B------:R-:W-:Y:S01]  /*4240*/  UISETP.NE.AND UP0, UPT, UR42, 0x1, UPT ;  /* 0x000000012a00788c */ /* 0x000fe2000bf05270 */
[----:B------:R-:W-:Y:S01]  /*4250*/  UMOV UR6, UR7 ;  /* 0x0000000700067c82 */ /* 0x000fe20008000000 */
[----:B------:R-:W-:Y:S01]  /*4260*/  UMOV UR39, UR9 ;  /* 0x0000000900277c82 */ /* 0x000fe20008000000 */
[----:B------:R-:W-:Y:S02]  /*4270*/  UISETP.NE.AND UP0, UPT, UR15, 0x1, UPT ;  /* 0x000000010f00788c */ /* 0x000fe4000bf05270 */
[----:B------:R-:W-:Y:S02]  /*4280*/  UPLOP3.LUT UP4, UPT, UPT, UPT, UPT, 0x40, 0x4 ;  /* 0x000000000004789c */ /* 0x000fe40003f8e870 */
[----:B------:R-:W-:Y:S01]  /*4290*/  UISETP.GE.AND UP2, UPT, UR42, 0x1, UPT ;  /* 0x000000012a00788c */ /* 0x000fe2000bf46270 */
[----:B------:R-:W1:Y:S01]  /*42a0*/  LDCU.64 UR22, c[0x0][0xb28] ;  /* 0x00016500ff1677ac */ /* 0x000e620008000a00 */
[----:B------:R-:W-:Y:S02]  /*42b0*/  UISETP.NE.AND.EX UP6, UPT, UR29, URZ, UPT, UP6 ;  /* 0x000000ff1d00728c */ /* 0x000fe4000bfc5360 */
[----:B------:R-:W-:-:S02]  /*42c0*/  UIADD3 UR17, UPT, UPT, UR21, 0x40, URZ ;  /* 0x0000004015117890 */ /* 0x000fc4000fffe0ff */
[----:B------:R-:W-:Y:S02]  /*42d0*/  UPRMT UR38, UR45, 0x654, UR38 ;  /* 0x000006542d267896 */ /* 0x000fe40008000026 */
[----:B------:R-:W-:Y:S02]  /*42e0*/  USHF.R.U32.HI UR40, URZ, UR33, UR6 ;  /* 0x00000021ff287299 */ /* 0x000fe40008011606 */
[----:B--2---:R-:W-:Y:S02]  /*42f0*/  USHF.R.U32.HI UR39, URZ, UR41, UR39 ;  /* 0x00000029ff277299 */ /* 0x004fe40008011627 */
[----:B------:R-:W-:Y:S02]  /*4300*/  UISETP.NE.AND UP0, UPT, UR34, 0x1, UPT ;  /* 0x000000012200788c */ /* 0x000fe4000bf05270 */
[----:B---3--:R-:W-:-:S11]  /*4310*/  UISETP.NE.AND UP3, UPT, UR4, 0x1, UPT ;  /* 0x000000010400788c */ /* 0x008fd6000bf65270 */
.L_x_83:
[C---:B------:R-:W-:Y:S02]  /*4320*/  LEA R8, R10.reuse, UR21, 0x3 ;  /* 0x000000150a087c11 */ /* 0x040fe4000f8e18ff */
[----:B------:R-:W-:Y:S02]  /*4330*/  SHF.L.U32 R5, R9, 0x1f, RZ ;  /* 0x0000001f09057819 */ /* 0x000fe400000006ff */
[----:B------:R-:W-:Y:S02]  /*4340*/  LEA R6, R10, UR21, 0x4 ;  /* 0x000000150a067c11 */ /* 0x000fe4000f8e20ff */
[----:B--2---:R-:W2:Y:S02]  /*4350*/  SYNCS.PHASECHK.TRANS64.TRYWAIT P0, [R8+URZ+0x70], R5 ;  /* 0x00007005080075a7 */ /* 0x004ea400080011ff */
[----:B--2---:R-:W-:Y:S05]  /*4360*/  @!P0 BRA `(.L_x_75) ;  /* 0x0000003c00b48947 */ /* 0x004fea0003800000 */
.L_x_139:
[----:B--2---:R-:W2:Y:S01]  /*4370*/  LDS.128 R4, [R6+0x100] ;  /* 0x0001000006047984 */ /* 0x004ea20000000c00 */
[----:B------:R-:W-:Y:S01]  /*4380*/  UISETP.GE.AND UP0, UPT, UR42, 0x1, UPT ;  /* 0x000000012a00788c */ /* 0x000fe2000bf06270 */
[----:B------:R-:W-:Y:S01]  /*4390*/  @!PT LDS RZ, [RZ] ;  /* 0x00000000fffff984 */ /* 0x000fe20000000800 */
[----:B------:R-:W-:Y:S01]  /*43a0*/  @!PT LDS RZ, [RZ] ;  /* 0x00000000fffff984 */ /* 0x000fe20000000800 */
[----:B------:R-:W-:Y:S01]  /*43b0*/  @!PT LDS RZ, [RZ] ;  /* 0x00000000fffff984 */ /* 0x000fe20000000800 */
[----:B------:R-:W-:Y:S01]  /*43c0*/  @!PT LDS RZ, [RZ] ;  /* 0x00000000fffff984 */ /* 0x000fe20000000800 */
[----:B------:R3:W-:Y:S06]  /*43d0*/  MEMBAR.ALL.CTA ;  /* 0x0000000000007992 */ /* 0x0007ec0000008000 */
[----:B---3--:R-:W3:Y:S01]  /*43e0*/  FENCE.VIEW.ASYNC.S ;  /* 0x00000000000073c6 */ /* 0x008ee20000000000 */
[----:B--2---:R-:W-:Y:S11]  /*43f0*/  LOP3.LUT P0, RZ, R6, 0x1, RZ, 0xc0, !PT ;  /* 0x0000000106ff7812 */ /* 0x004ff6000780c0ff */
[----:B------:R-:W-:Y:S02]  /*4400*/  @!UPT UIADD3 URZ, UPT, UPT, URZ, URZ, URZ ;  /* 0x000000fffffff290 */ /* 0x000fe4000fffe0ff */
[----:B---3--:R-:W-:Y:S01]  /*4410*/  VOTEU.ANY UP2, P0 ;  /* 0x0000000000ff7886 */ /* 0x008fe20000040100 */
[----:B------:R-:W-:Y:S11]  /*4420*/  PLOP3.LUT P0, PT, PT, PT, UP2, 0x80, 0x8 ;  /* 0x000000000008781c */ /* 0x000ff60003f0f028 */
[----:B------:R-:W-:Y:S02]  /*4430*/  @!UPT UIADD3 URZ, UPT, UPT, URZ, URZ, URZ ;  /* 0x000000fffffff290 */ /* 0x000fe4000fffe0ff */
[----:B------:R-:W-:Y:S02]  /*4440*/  @P0 SHF.R.U32.HI R0, RZ, 0x10, R5 ;  /* 0x00000010ff000819 */ /* 0x000fe40000011605 */
[----:B------:R-:W-:Y:S02]  /*4450*/  @P0 MOV R2, R4 ;  /* 0x0000000400020202 */ /* 0x000fe40000000f00 */
[----:B------:R-:W-:Y:S01]  /*4460*/  @P0 R2UR UR4, R0 ;  /* 0x00000000000402ca */ /* 0x000fe200000e0000 */
[----:B------:R-:W-:Y:S01]  /*4470*/  VIADD R0, R8, 0x80 ;  /* 0x0000008008007836 */ /* 0x000fe20000000000 */
[----:B------:R-:W-:Y:S02]  /*4480*/  @P0 LOP3.LUT R4, R5, 0xffff, RZ, 0xc0, !PT ;  /* 0x0000ffff05040812 */ /* 0x000fe400078ec0ff */
[----:B------:R-:W-:Y:S02]  /*4490*/  @P0 R2UR UR6, R2 ;  /* 0x00000000020602ca */ /* 0x000fe400000e0000 */
[----:B------:R-:W-:Y:S02]  /*44a0*/  PRMT R0, RZ, 0x654, R0 ;  /* 0x00000654ff007816 */ /* 0x000fe40000000000 */
[----:B------:R-:W-:Y:S02]  /*44b0*/  @P0 R2UR UR5, R4 ;  /* 0x00000000040502ca */ /* 0x000fe400000e0000 */
[----:B------:R2:W-:Y:S03]  /*44c0*/  SYNCS.ARRIVE.TRANS64.RED.A1T0 RZ, [R0+URZ], RZ ;  /* 0x000000ff00ff79a7 */ /* 0x0005e600081004ff */
[----:B------:R-:W-:Y:S04]  /*44d0*/  @UP2 UMOV UR27, UR4 ;  /* 0x00000004001b2c82 */ /* 0x000fe80008000000 */
[----:B------:R-:W-:Y:S04]  /*44e0*/  @UP2 UMOV UR14, UR6 ;  /* 0x00000006000e2c82 */ /* 0x000fe80008000000 */
[----:B------:R-:W-:Y:S01]  /*44f0*/  @UP2 UMOV UR13, UR5 ;  /* 0x00000005000d2c82 */ /* 0x000fe20008000000 */
[----:B------:R-:W-:Y:S05]  /*4500*/  BRA.U !UP0, `(.L_x_76) ;  /* 0x0000000108c07547 */ /* 0x000fea000b800000 */
[----:B------:R-:W-:Y:S02]  /*4510*/  UIMAD.WIDE.U32 UR8, UR13, UR35, URZ ;  /* 0x000000230d0872a5 */ /* 0x000fe4000f8e00ff */
[----:B------:R-:W-:Y:S02]  /*4520*/  UP2UR UR12, UPR, URZ, 0x4 ;  /* 0x00000004ff0c7883 */ /* 0x000fe40008000000 */
[----:B------:R-:W-:Y:S02]  /*4530*/  UISETP.NE.AND UP2, UPT, UR34, 0x1, UPT ;  /* 0x000000012200788c */ /* 0x000fe4000bf45270 */
[----:B------:R-:W-:Y:S02]  /*4540*/  UIMAD.WIDE.U32 UR10, UR14, UR32, URZ ;  /* 0x000000200e0a72a5 */ /* 0x000fe4000f8e00ff */
[----:B------:R-:W-:Y:S02]  /*4550*/  USEL UR4, UR30, UR39, !UP2 ;  /* 0x000000271e047287 */ /* 0x000fe4000d000000 */
[----:B------:R-:W-:Y:S02]  /*4560*/  UISETP.NE.AND UP0, UPT, UR15, 0x1, UPT ;  /* 0x000000010f00788c */ /* 0x000fe4000bf05270 */
[----:B------:R-:W-:Y:S02]  /*4570*/  UP2UR UR16, UPR, URZ, 0x2 ;  /* 0x00000002ff107883 */ /* 0x000fe40008000000 */
[----:B------:R-:W-:Y:S02]  /*4580*/  UISETP.NE.AND UP1, UPT, UR42, 0x1, UPT ;  /* 0x000000012a00788c */ /* 0x000fe4000bf25270 */
[----:B-1----:R-:W-:Y:S02]  /*4590*/  UIMAD.WIDE.U32 UR18, UR4, UR22, URZ ;  /* 0x00000016041272a5 */ /* 0x002fe4000f8e00ff */
[----:B------:R-:W-:Y:S01]  /*45a0*/  USEL UR7, UR31, UR40, !UP0 ;  /* 0x000000281f077287 */ /* 0x000fe2000c000000 */
[----:B------:R-:W-:Y:S02]  /*45b0*/  UMOV UR5, UR9 ;  /* 0x0000000900057c82 */ /* 0x000fe40008000000 */
[----:B------:R-:W-:Y:S02]  /*45c0*/  USHF.R.U32.HI UR6, URZ, UR41, UR5 ;  /* 0x00000029ff067299 */ /* 0x000fe40008011605 */
[----:B------:R-:W-:Y:S02]  /*45d0*/  UIMAD.WIDE.U32 UR24, UR7, UR22, URZ ;  /* 0x00000016071872a5 */ /* 0x000fe4000f8e00ff */
[----:B------:R-:W-:Y:S02]  /*45e0*/  USEL UR6, UR13, UR6, !UP2 ;  /* 0x000000060d067287 */ /* 0x000fe4000d000000 */
[----:B------:R-:W-:Y:S01]  /*45f0*/  UISETP.NE.AND UP2, UPT, UR12, URZ, UPT ;  /* 0x000000ff0c00728c */ /* 0x000fe2000bf45270 */
[----:B------:R-:W-:Y:S01]  /*4600*/  UMOV UR5, UR11 ;  /* 0x0000000b00057c82 */ /* 0x000fe20008000000 */
[----:B------:R-:W-:Y:S02]  /*4610*/  UIMAD.WIDE.U32 UR10, UR6, UR22, URZ ;  /* 0x00000016060a72a5 */ /* 0x000fe4000f8e00ff */
[----:B------:R-:W-:Y:S03]  /*4620*/  USHF.R.U32.HI UR8, URZ, UR33, UR5 ;  /* 0x00000021ff087299 */ /* 0x000fe60008011605 */
[----:B------:R-:W-:Y:S02]  /*4630*/  UMOV UR5, UR19 ;  /* 0x0000001300057c82 */ /* 0x000fe40008000000 */
[----:B------:R-:W-:Y:S03]  /*4640*/  @UP1 USHF.R.U32.HI UR4, URZ, UR23, UR5 ;  /* 0x00000017ff041299 */ /* 0x000fe60008011605 */
[----:B------:R-:W-:Y:S01]  /*4650*/  UMOV UR5, UR25 ;  /* 0x0000001900057c82 */ /* 0x000fe20008000000 */
[----:B------:R-:W-:Y:S02]  /*4660*/  UIMAD UR4, UR42, UR4, URZ ;  /* 0x000000042a0472a4 */ /* 0x000fe4000f8e02ff */
[----:B------:R-:W-:Y:S02]  /*4670*/  @UP1 USHF.R.U32.HI UR7, URZ, UR23, UR5 ;  /* 0x00000017ff071299 */ /* 0x000fe40008011605 */
[----:B------:R-:W-:Y:S02]  /*4680*/  USEL UR5, UR14, UR8, !UP0 ;  /* 0x000000080e057287 */ /* 0x000fe4000c000000 */
[----:B------:R-:W-:Y:S02]  /*4690*/  UIMAD UR8, UR42, UR7, URZ ;  /* 0x000000072a0872a4 */ /* 0x000fe4000f8e02ff */
[----:B------:R-:W-:Y:S03]  /*46a0*/  UISETP.GE.AND UP0, UPT, UR6, UR4, UPT ;  /* 0x000000040600728c */ /* 0x000fe6000bf06270 */
[----:B------:R-:W-:Y:S01]  /*46b0*/  UMOV UR4, UR11 ;  /* 0x0000000b00047c82 */ /* 0x000fe20008000000 */
[----:B------:R-:W-:Y:S02]  /*46c0*/  UISETP.GE.OR UP0, UPT, UR5, UR8, UP0 ;  /* 0x000000080500728c */ /* 0x000fe40008706670 */
[----:B------:R-:W-:Y:S02]  /*46d0*/  USHF.R.U32.HI UR4, URZ, UR23, UR4 ;  /* 0x00000017ff047299 */ /* 0x000fe40008011604 */
[----:B------:R-:W-:Y:S02]  /*46e0*/  UIMAD.WIDE.U32 UR8, UR5, UR22, URZ ;  /* 0x00000016050872a5 */ /* 0x000fe4000f8e00ff */
[----:B------:R-:W-:Y:S04]  /*46f0*/  USEL UR10, UR6, UR4, !UP1 ;  /* 0x00000004060a7287 */ /* 0x000fe8000c800000 */
[----:B------:R-:W-:Y:S01]  /*4700*/  UIADD3 UR11, UPT, UPT, -UR10, URZ, URZ ;  /* 0x000000ff0a0b7290 */ /* 0x000fe2000fffe1ff */
[----:B------:R-:W-:Y:S02]  /*4710*/  @!UP0 UMOV UR4, UR9 ;  /* 0x0000000900048c82 */ /* 0x000fe40008000000 */
[----:B------:R-:W-:Y:S02]  /*4720*/  @!UP0 USHF.R.U32.HI UR4, URZ, UR23, UR4 ;  /* 0x00000017ff048299 */ /* 0x000fe40008011604 */
[----:B------:R-:W-:Y:S02]  /*4730*/  UIMAD UR8, UR42, UR11, UR6 ;  /* 0x0000000b2a0872a4 */ /* 0x000fe4000f8e0206 */
[----:B------:R-:W-:Y:S02]  /*4740*/  @!UP0 USEL UR4, UR5, UR4, !UP1 ;  /* 0x0000000405048287 */ /* 0x000fe4000c800000 */
[----:B------:R-:W-:Y:S02]  /*4750*/  UISETP.NE.AND UP1, UPT, UR16, URZ, UPT ;  /* 0x000000ff1000728c */ /* 0x000fe4000bf25270 */
[----:B------:R-:W-:Y:S02]  /*4760*/  @!UP0 UIMAD UR8, UR7, UR8, UR4 ;  /* 0x00000008070882a4 */ /* 0x000fe4000f8e0204 */
[----:B------:R-:W-:Y:S02]  /*4770*/  @!UP0 UIADD3 UR9, UPT, UPT, UR10, -UR4, URZ ;  /* 0x800000040a098290 */ /* 0x000fe4000fffe0ff */
[----:B------:R-:W-:Y:S02]  /*4780*/  UIADD3 UR4, UPT, UPT, -UR5, URZ, URZ ;  /* 0x000000ff05047290 */ /* 0x000fe4000fffe1ff */
[----:B------:R-:W-:Y:S02]  /*4790*/  UIADD3 UR7, UPT, UPT, -UR6, URZ, URZ ;  /* 0x000000ff06077290 */ /* 0x000fe4000fffe1ff */
[----:B------:R-:W-:Y:S02]  /*47a0*/  @!UP0 UIMAD UR6, UR9, UR42, UR5 ;  /* 0x0000002a090682a4 */ /* 0x000fe4000f8e0205 */
[----:B------:R-:W-:Y:S02]  /*47b0*/  UIMAD UR14, UR15, UR4, UR14 ;  /* 0x000000040f0e72a4 */ /* 0x000fe4000f8e020e */
[----:B------:R-:W-:Y:S01]  /*47c0*/  UIMAD UR13, UR34, UR7, UR13 ;  /* 0x00000007220d72a4 */ /* 0x000fe2000f8e020d */
[----:B------:R-:W-:Y:S02]  /*47d0*/  @!UP0 UMOV UR5, UR8 ;  /* 0x0000000800058c82 */ /* 0x000fe40008000000 */
[----:B------:R-:W-:Y:S02]  /*47e0*/  UIMAD UR14, UR5, UR15, UR14 ;  /* 0x0000000f050e72a4 */ /* 0x000fe4000f8e020e */
[----:B------:R-:W-:Y:S11]  /*47f0*/  UIMAD UR13, UR6, UR34, UR13 ;  /* 0x00000022060d72a4 */ /* 0x000ff6000f8e020d */
[----:B------:R-:W-:Y:S01]  /*4800*/  @!UPT UIADD3 URZ, UPT, UPT, URZ, URZ, URZ ;  /* 0x000000fffffff290 */ /* 0x000fe2000fffe0ff */
.L_x_76:
[----:B------:R-:W3:Y:S01]  /*4810*/  @!UP3 LDCU.128 UR8, c[0x0][0xb10] ;  /* 0x00016200ff08b7ac */ /* 0x000ee20008000c00 */
[----:B------:R-:W-:Y:S02]  /*4820*/  ISETP.NE.U32.AND P0, PT, RZ, UR28, PT ;  /* 0x0000001cff007c0c */ /* 0x000fe4000bf05070 */
[----:B------:R-:W-:Y:S02]  /*4830*/  SHF.L.U32 R4, R11, 0x1f, RZ ;  /* 0x0000001f0b047819 */ /* 0x000fe400000006ff */
[----:B------:R-:W-:Y:S01]  /*4840*/  ISETP.NE.AND.EX P0, PT, RZ, UR29, PT, P0 ;  /* 0x0000001dff007c0c */ /* 0x000fe2000bf05300 */
[----:B------:R-:W4:Y:S01]  /*4850*/  @!UP3 LDCU UR5, c[0x0][0xb0c] ;  /* 0x00016180ff05b7ac */ /* 0x000f220008000800 */
[----:B------:R-:W-:Y:S02]  /*4860*/  USHF.L.U32 UR19, UR20, 0x6, URZ ;  /* 0x0000000614137899 */ /* 0x000fe400080006ff */
[----:B------:R-:W-:Y:S02]  /*4870*/  USHF.L.U32 UR18, UR26, 0x7, URZ ;  /* 0x000000071a127899 */ /* 0x000fe400080006ff */
[----:B---3--:R-:W-:Y:S07]  /*4880*/  UIMAD.WIDE.U32 UR6, UR14, UR8, URZ ;  /* 0x000000080e0672a5 */ /* 0x008fee000f8e00ff */
[----:B------:R-:W-:Y:S01]  /*4890*/  @!UP3 UMOV UR4, UR7 ;  /* 0x000000070004bc82 */ /* 0x000fe20008000000 */
[----:B----4-:R-:W-:Y:S02]  /*48a0*/  @!UP3 UISETP.NE.AND UP0, UPT, UR5, 0x1, UPT ;  /* 0x000000010500b88c */ /* 0x010fe4000bf05270 */
[----:B------:R-:W-:Y:S02]  /*48b0*/  @!UP3 USHF.R.U32.HI UR4, URZ, UR9, UR4 ;  /* 0x00000009ff04b299 */ /* 0x000fe40008011604 */
[----:B------:R-:W-:Y:S02]  /*48c0*/  UIMAD.WIDE.U32 UR6, UR13, UR11, URZ ;  /* 0x0000000b0d0672a5 */ /* 0x000fe4000f8e00ff */
[----:B------:R-:W-:Y:S02]  /*48d0*/  @!UP3 USEL UR8, UR14, UR4, !UP0 ;  /* 0x000000040e08b287 */ /* 0x000fe4000c000000 */
[----:B------:R-:W-:Y:S03]  /*48e0*/  @!UP3 UISETP.NE.AND UP0, UPT, UR10, 0x1, UPT ;  /* 0x000000010a00b88c */ /* 0x000fe6000bf05270 */
[----:B------:R-:W-:Y:S02]  /*48f0*/  @!UP3 UMOV UR6, UR7 ;  /* 0x000000070006bc82 */ /* 0x000fe40008000000 */
[----:B------:R-:W3:Y:S02]  /*4900*/  @!UP3 LDCU UR4, c[0x0][0xb20] ;  /* 0x00016400ff04b7ac */ /* 0x000ee40008000800 */
[----:B---3--:R-:W-:Y:S04]  /*4910*/  @!UP3 USHF.R.U32.HI UR6, URZ, UR4, UR6 ;  /* 0x00000004ff06b299 */ /* 0x008fe80008011606 */
[----:B------:R-:W-:Y:S04]  /*4920*/  @!UP3 USEL UR6, UR13, UR6, !UP0 ;  /* 0x000000060d06b287 */ /* 0x000fe8000c000000 */
[----:B------:R-:W-:Y:S02]  /*4930*/  @!UP3 UIADD3 UR4, UPT, UPT, -UR8, UR6, URZ ;  /* 0x000000060804b290 */ /* 0x000fe4000fffe1ff */
[----:B------:R-:W-:Y:S02]  /*4940*/  @!UP3 UIADD3 UR6, UPT, UPT, UR8, -UR6, URZ ;  /* 0x800000060806b290 */ /* 0x000fe4000fffe0ff */
[----:B------:R-:W-:Y:S02]  /*4950*/  @!UP3 UIMAD UR14, UR4, UR5, UR14 ;  /* 0x00000005040eb2a4 */ /* 0x000fe4000f8e020e */
[----:B------:R-:W-:Y:S01]  /*4960*/  @!UP3 UIMAD UR13, UR6, UR10, UR13 ;  /* 0x0000000a060db2a4 */ /* 0x000fe2000f8e020d */
[----:B------:R-:W-:Y:S11]  /*4970*/  BRA.U UP4, `(.L_x_77) ;  /* 0x0000000104107547 */ /* 0x000ff6000b800000 */
[----:B--2---:R-:W-:Y:S04]  /*4980*/  MOV R0, UR37 ;  /* 0x0000002500007c02 */ /* 0x004fe80008000f00 */
[----:B------:R-:W-:Y:S04]  /*4990*/  SHF.L.U32 R5, R0, 0x1f, RZ ;  /* 0x0000001f00057819 */ /* 0x000fe800000006ff */
[----:B------:R-:W2:Y:S02]  /*49a0*/  SYNCS.PHASECHK.TRANS64.TRYWAIT P1, [UR21+0x68], R5 ;  /* 0x00006805ff0075a7 */ /* 0x000ea40008021115 */
[----:B--2---:R-:W-:Y:S05]  /*49b0*/  @!P1 BRA `(.L_x_78) ;  /* 0x0000003800349947 */ /* 0x004fea0003800000 */
.L_x_77:
[----:B------:R-:W-:Y:S05]  /*49c0*/  BRA.U !UP6, `(.L_x_79) ;  /* 0x000000010e387547 */ /* 0x000fea000b800000 */
[----:B------:R-:W-:Y:S01]  /*49d0*/  UPLOP3.LUT UP1, UPT, UPT, UPT, UP5, 0x80, 0x8 ;  /* 0x000000000008789c */ /* 0x000fe20003f2f050 */
[----:B--2---:R-:W-:Y:S01]  /*49e0*/  HFMA2 R0, -RZ, RZ, 0, 5.9604644775390625e-08 ;  /* 0x00000001ff007431 */ /* 0x004fe200000001ff */
[----:B------:R-:W2:Y:S01]  /*49f0*/  LDCU.64 UR8, c[0x0][0x358] ;  /* 0x00006b00ff0877ac */ /* 0x000ea20008000a00 */
[----:B------:R-:W-:Y:S03]  /*4a00*/  IMAD.MOV.U32 R84, RZ, RZ, 0x1 ;  /* 0x00000001ff547424 */ /* 0x000fe600078e00ff */
[----:B------:R-:W-:Y:S05]  /*4a10*/  PLOP3.LUT P1, PT, PT, PT, UP1, 0x80, 0x8 ;  /* 0x000000000008781c */ /* 0x000fea0003f2f018 */
[----:B------:R-:W3:Y:S01]  /*4a20*/  @UP1 LDCU.64 UR4, c[0x0][0x888] ;  /* 0x00011100ff0417ac */ /* 0x000ee20008000a00 */
[----:B------:R-:W-:Y:S07]  /*4a30*/  @UP1 UIMAD UR6, UR36, UR28, URZ ;  /* 0x0000001c240612a4 */ /* 0x000fee000f8e02ff */
[----:B------:R-:W-:Y:S01]  /*4a40*/  @!P1 PRMT R84, R0, 0x7610, R84 ;  /* 0x0000761000549816 */ /* 0x000fe20000000054 */
[----:B---3--:R-:W-:Y:S06]  /*4a50*/  @UP1 UIMAD.WIDE UR4, UR6, 0x4, UR4 ;  /* 0x00000004060418a5 */ /* 0x008fec000f8e0204 */
[----:B------:R-:W-:Y:S01]  /*4a60*/  IMAD.U32 R6, RZ, RZ, UR4 ;  /* 0x00000004ff067e24 */ /* 0x000fe2000f8e00ff */
[----:B------:R-:W-:Y:S04]  /*4a70*/  MOV R7, UR5 ;  /* 0x0000000500077c02 */ /* 0x000fe80008000f00 */
[----:B------:R-:W3:Y:S01]  /*4a80*/  @!UP1 LDCU UR4, c[0x0][0x880] ;  /* 0x00011000ff0497ac */ /* 0x000ee20008000800 */
[----:B--2--5:R4:W5:Y:S02]  /*4a90*/  @P1 LDG.E R41, desc[UR8][R6.64] ;  /* 0x0000000806291981 */ /* 0x024964000c1e1900 */
[----:B---34-:R-:W-:Y:S07]  /*4aa0*/  @!P1 IMAD.U32 R41, RZ, RZ, UR4 ;  /* 0x00000004ff299e24 */ /* 0x018fee000f8e00ff */
.L_x_79:
[----:B-----5:R-:W-:Y:S01]  /*4ab0*/  @!P0 FSETP.EQ.AND P2, PT, R41, RZ, PT ;  /* 0x000000ff2900820b */ /* 0x020fe20003f42000 */
[----:B------:R-:W-:Y:S01]  /*4ac0*/  @!UPT UIADD3 URZ, UPT, UPT, URZ, URZ, URZ ;  /* 0x000000fffffff290 */ /* 0x000fe2000fffe0ff */
[----:B------:R-:W-:Y:S11]  /*4ad0*/  @!P0 BRA `(.L_x_80) ;  /* 0x0000000000148947 */ /* 0x000ff60003800000 */
[----:B------:R-:W-:Y:S02]  /*4ae0*/  LOP3.LUT P0, RZ, R84, 0xff, RZ, 0xc0, !PT ;  /* 0x000000ff54ff7812 */ /* 0x000fe4000780c0ff */
[----:B------:R-:W-:Y:S04]  /*4af0*/  PLOP3.LUT P2, PT, PT, PT, UP1, 0x80, 0x8 ;  /* 0x000000000008781c */ /* 0x000fe80003f4f018 */
[----:B------:R-:W-:Y:S07]  /*4b00*/  PLOP3.LUT P2, PT, P2, PT, PT, 0x8, 0x80 ;  /* 0x000000000080781c */ /* 0x000fee000174e170 */
[----:B------:R-:W-:Y:S11]  /*4b10*/  @P0 FSETP.EQ.AND P2, PT, R41, RZ, PT ;  /* 0x000000ff2900020b */ /* 0x000ff60003f42000 */
[----:B------:R-:W-:Y:S02]  /*4b20*/  @!UPT UIADD3 URZ, UPT, UPT, URZ, URZ, URZ ;  /* 0x000000fffffff290 */ /* 0x000fe4000fffe0ff */
.L_x_80:
[----:B------:R-:W3:Y:S01]  /*4b30*/  SYNCS.PHASECHK.TRANS64.TRYWAIT P0, [UR21+0x50], R4 ;  /* 0x00005004ff0075a7 */ /* 0x000ee20008001115 */
[----:B------:R-:W-:Y:S04]  /*4b40*/  ELECT P1, URZ, PT ;  /* 0x0000000000ff782f */ /* 0x000fe80003820000 */
[----:B------:R-:W-:Y:S01]  /*4b50*/  PLOP3.LUT P1, PT, P2, P1, PT, 0xf2, 0x2f ;  /* 0x00000000002f781c */ /* 0x000fe20001723e72 */
[----:B------:R-:W-:Y:S01]  /*4b60*/  @!UPT UIADD3 URZ, UPT, UPT, URZ, URZ, URZ ;  /* 0x000000fffffff290 */ /* 0x000fe2000fffe0ff */
[----:B---3--:R-:W-:Y:S11]  /*4b70*/  @!P0 BRA `(.L_x_81) ;  /* 0x0000003400dc8947 */ /* 0x008ff60003800000 */
.L_x_142:
[----:B------:R-:W-:Y:S01]  /*4b80*/  @!P1 IADD3 R2, P0, PT, R12, 0x580, RZ ;  /* 0x000005800c029810 */ /* 0x000fe20007f1e0ff */
[----:B------:R-:W-:Y:S01]  /*4b90*/  VOTEU.ALL UP0, P1 ;  /* 0x0000000000ff7886 */ /* 0x000fe20000800000 */
[----:B------:R-:W-:Y:S01]  /*4ba0*/  UMOV UR6, 0x0 ;  /* 0x0000000000067882 */ /* 0x000fe20000000000 */
[----:B------:R-:W-:Y:S01]  /*4bb0*/  UMOV UR7, 0x10000000 ;  /* 0x1000000000077882 */ /* 0x000fe20000000000 */
[----:B------:R-:W-:Y:S01]  /*4bc0*/  @!P1 R2UR UR5, R2 ;  /* 0x00000000020592ca */ /* 0x000fe200000e0000 */
[----:B--2---:R-:W-:Y:S01]  /*4bd0*/  @!P1 IMAD.X R0, RZ, RZ, R13, P0 ;  /* 0x000000ffff009224 */ /* 0x004fe200000e060d */
[----:B------:R-:W-:Y:S01]  /*4be0*/  @!UP0 UIADD3 UR16, UPT, UPT, UR21, 0x200, URZ ;  /* 0x0000020015108890 */ /* 0x000fe2000fffe0ff */
[----:B------:R-:W-:Y:S01]  /*4bf0*/  VIADD R10, R10, 0x1 ;  /* 0x000000010a0a7836 */ /* 0x000fe20000000000 */
[----:B------:R-:W-:Y:S01]  /*4c00*/  VOTEU.ALL UP0, P1 ;  /* 0x0000000000ff7886 */ /* 0x000fe20000800000 */
[----:B------:R-:W-:Y:S01]  /*4c10*/  UMOV UR20, UR36 ;  /* 0x0000002400147c82 */ /* 0x000fe20008000000 */
[----:B------:R-:W-:Y:S01]  /*4c20*/  @!P1 R2UR UR4, R0 ;  /* 0x00000000000492ca */ /* 0x000fe200000e0000 */
[----:B------:R-:W-:Y:S06]  /*4c30*/  @!P1 IMAD.MOV.U32 R0, RZ, RZ, 0x1000 ;  /* 0x00001000ff009424 */ /* 0x000fec00078e00ff */
[----:B------:R-:W-:Y:S06]  /*4c40*/  IMAD.U32 R6, RZ, RZ, UR5 ;  /* 0x00000005ff067e24 */ /* 0x000fec000f8e00ff */
[----:B------:R-:W-:Y:S01]  /*4c50*/  IMAD.U32 R7, RZ, RZ, UR4 ;  /* 0x00000004ff077e24 */ /* 0x000fe2000f8e00ff */
[----:B------:R-:W-:Y:S04]  /*4c60*/  @!P1 R2UR UR4, R6 ;  /* 0x00000000060492ca */ /* 0x000fe800000e0000 */
[----:B------:R-:W-:Y:S11]  /*4c70*/  @!P1 R2UR UR5, R7 ;  /* 0x00000000070592ca */ /* 0x000ff600000e0000 */
[----:B------:R-:W-:Y:S02]  /*4c80*/  @!UPT UIADD3 URZ, UPT, UPT, URZ, URZ, URZ ;  /* 0x000000fffffff290 */ /* 0x000fe4000fffe0ff */
[----:B------:R2:W-:Y:S01]  /*4c90*/  @!UP0 UTMALDG.3D [UR16], [UR4], desc[UR6] ;  /* 0x00000610040085b4 */ /* 0x0005e20008011000 */
[----:B------:R3:W-:Y:S01]  /*4ca0*/  @!P1 SYNCS.ARRIVE.TRANS64.RED.A0TR RZ, [UR21+0x40], R0 ;  /* 0x00004000ffff99a7 */ /* 0x0007e20008300415 */
[----:B--2---:R-:W-:Y:S09]  /*4cb0*/  UPRMT UR4, UR45, 0x654, UR17 ;  /* 0x000006542d047896 */ /* 0x004ff20008000011 */
[----:B------:R-:W-:Y:S01]  /*4cc0*/  SYNCS.ARRIVE.TRANS64.RED.A1T0 RZ, [UR4], RZ ;  /* 0x000000ffffff79a7 */ /* 0x000fe20008100404 */
[----:B------:R-:W2:Y:S02]  /*4cd0*/  SYNCS.PHASECHK.TRANS64.TRYWAIT P0, [UR21+0x58], R4 ;  /* 0x00005804ff0075a7 */ /* 0x000ea40008001115 */
[----:B--23--:R-:W-:Y:S05]  /*4ce0*/  @!P0 BRA `(.L_x_82) ;  /* 0x0000003400988947 */ /* 0x00cfea0003800000 */
.L_x_144:
[----:B------:R-:W-:Y:S01]  /*4cf0*/  @!P1 IADD3 R2, P0, PT, R12, 0x580, RZ ;  /* 0x000005800c029810 */ /* 0x000fe20007f1e0ff */
[----:B------:R-:W-:Y:S01]  /*4d00*/  VOTEU.ALL UP0, P1 ;  /* 0x0000000000ff7886 */ /* 0x000fe20000800000 */
[----:B------:R-:W-:Y:S01]  /*4d10*/  UMOV UR6, 0x0 ;  /* 0x0000000000067882 */ /* 0x000fe20000000000 */
[----:B------:R-:W-:Y:S01]  /*4d20*/  UMOV UR7, 0x10000000 ;  /* 0x1000000000077882 */ /* 0x000fe20000000000 */
[----:B------:R-:W-:Y:S01]  /*4d30*/  @!P1 R2UR UR5, R2 ;  /* 0x00000000020592ca */ /* 0x000fe200000e0000 */
[----:B------:R-:W-:Y:S01]  /*4d40*/  @!P1 IMAD.X R0, RZ, RZ, R13, P0 ;  /* 0x000000ffff009224 */ /* 0x000fe200000e060d */
[----:B------:R-:W-:Y:S01]  /*4d50*/  @!UP0 UIADD3 UR10, UPT, UPT, UR18, 0x40, URZ ;  /* 0x00000040120a8890 */ /* 0x000fe2000fffe0ff */
[----:B------:R-:W-:Y:S01]  /*4d60*/  R2UR UR16, R86 ;  /* 0x00000000561072ca */ /* 0x000fe200000e0000 */
[----:B------:R-:W-:Y:S01]  /*4d70*/  @!UP0 UIADD3 UR8, UPT, UPT, UR21, 0x1200, URZ ;  /* 0x0000120015088890 */ /* 0x000fe2000fffe0ff */
[----:B------:R-:W-:Y:S01]  /*4d80*/  ISETP.NE.AND P0, PT, R10, 0x2, PT ;  /* 0x000000020a00780c */ /* 0x000fe20003f05270 */
[----:B------:R-:W-:Y:S01]  /*4d90*/  @!UP0 UIADD3 UR9, UPT, UPT, UR21, 0x48, URZ ;  /* 0x0000004815098890 */ /* 0x000fe2000fffe0ff */
[----:B------:R-:W-:Y:S01]  /*4da0*/  @!P1 R2UR UR4, R0 ;  /* 0x00000000000492ca */ /* 0x000fe200000e0000 */
[----:B------:R-:W-:Y:S01]  /*4db0*/  VOTEU.ALL UP0, P1 ;  /* 0x0000000000ff7886 */ /* 0x000fe20000800000 */
[----:B------:R-:W-:Y:S01]  /*4dc0*/  UMOV UR11, UR19 ;  /* 0x00000013000b7c82 */ /* 0x000fe20008000000 */
[----:B------:R-:W-:Y:S01]  /*4dd0*/  UMOV UR12, UR36 ;  /* 0x00000024000c7c82 */ /* 0x000fe20008000000 */
[----:B------:R-:W-:Y:S01]  /*4de0*/  SEL R0, RZ, 0x1, P0 ;  /* 0x00000001ff007807 */ /* 0x000fe20000000000 */
[----:B------:R-:W-:Y:S01]  /*4df0*/  UIADD3 UR26, UPT, UPT, UR13, UR63, URZ ;  /* 0x0000003f0d1a7290 */ /* 0x000fe2000fffe0ff */
[----:B--2---:R-:W-:Y:S01]  /*4e00*/  IMAD.U32 R4, RZ, RZ, UR5 ;  /* 0x00000005ff047e24 */ /* 0x004fe2000f8e00ff */
[----:B------:R-:W-:Y:S01]  /*4e10*/  LOP3.LUT R11, R11, 0x1, RZ, 0x3c, !PT ;  /* 0x000000010b0b7812 */ /* 0x000fe200078e3cff */
[----:B------:R-:W-:Y:S01]  /*4e20*/  UMOV UR36, UR27 ;  /* 0x0000001b00247c82 */ /* 0x000fe20008000000 */
[----:B------:R-:W-:Y:S01]  /*4e30*/  LOP3.LUT R9, R9, R0, RZ, 0x3c, !PT ;  /* 0x0000000009097212 */ /* 0x000fe200078e3cff */
[----:B------:R-:W-:Y:S01]  /*4e40*/  UIADD3 UR20, UPT, UPT, UR14, UR16, URZ ;  /* 0x000000100e147290 */ /* 0x000fe2000fffe0ff */
[----:B------:R-:W-:Y:S01]  /*4e50*/  SEL R10, R10, RZ, P0 ;  /* 0x000000ff0a0a7207 */ /* 0x000fe20000000000 */
[----:B------:R-:W-:Y:S01]  /*4e60*/  UPLOP3.LUT UP4, UPT, UPT, UPT, UPT, 0x80, 0x8 ;  /* 0x000000000008789c */ /* 0x000fe20003f8f070 */
[----:B------:R-:W-:Y:S01]  /*4e70*/  IMAD.U32 R5, RZ, RZ, UR4 ;  /* 0x00000004ff057e24 */ /* 0x000fe2000f8e00ff */
[----:B------:R-:W-:Y:S04]  /*4e80*/  @!P1 R2UR UR4, R4 ;  /* 0x00000000040492ca */ /* 0x000fe800000e0000 */
[----:B------:R-:W-:Y:S11]  /*4e90*/  @!P1 R2UR UR5, R5 ;  /* 0x00000000050592ca */ /* 0x000ff600000e0000 */
[----:B------:R-:W-:Y:S02]  /*4ea0*/  @!UPT UIADD3 URZ, UPT, UPT, URZ, URZ, URZ ;  /* 0x000000fffffff290 */ /* 0x000fe4000fffe0ff */
[----:B------:R2:W-:Y:S01]  /*4eb0*/  @!UP0 UTMALDG.3D [UR8], [UR4], desc[UR6] ;  /* 0x00000608040085b4 */ /* 0x0005e20008011000 */
[----:B------:R2:W-:Y:S01]  /*4ec0*/  @!P1 SYNCS.ARRIVE.TRANS64.RED.A0TR RZ, [UR21+0x48], R3 ;  /* 0x00004803ffff99a7 */ /* 0x0005e20008300415 */
[----:B------:R-:W-:Y:S01]  /*4ed0*/  SYNCS.ARRIVE.TRANS64.RED.A1T0 RZ, [UR38], RZ ;  /* 0x000000ffffff79a7 */ /* 0x000fe20008100426 */
[----:B------:R-:W-:Y:S05]  /*4ee0*/  BRA.U UP2, `(.L_x_83) ;  /* 0xfffffff5020c7547 */ /* 0x000fea000b83ffff */
[----:B--2---:R-:W-:-:S04]  /*4ef0*/  SHF.L.U32 R3, R11, 0x1f, RZ ;  /* 0x0000001f0b037819 */ /* 0x004fc800000006ff */
[----:B------:R-:W2:Y:S02]  /*4f00*/  SYNCS.PHASECHK.TRANS64.TRYWAIT P0, [UR21+0x50], R3 ;  /* 0x00005003ff0075a7 */ /* 0x000ea40008001115 */
[----:B--2---:R-:W-:Y:S05]  /*4f10*/  @!P0 BRA `(.L_x_84) ;  /* 0x0000003400248947 */ /* 0x004fea0003800000 */
.L_x_146:
[----:B--2---:R-:W-:-:S07]  /*4f20*/  MOV R0, UR21 ;  /* 0x0000001500007c02 */ /* 0x004fce0008000f00 */
.L_x_85:
[----:B--2---:R-:W-:-:S04]  /*4f30*/  SHF.L.U32 R3, R11, 0x1f, RZ ;  /* 0x0000001f0b037819 */ /* 0x004fc800000006ff */
[----:B------:R2:W3:Y:S03]  /*4f40*/  SYNCS.PHASECHK.TRANS64.TRYWAIT P0, [R0+URZ+0x58], R3 ;  /* 0x00005803000075a7 */ /* 0x0004e600080011ff */
[----:B---3--:R-:W-:Y:S05]  /*4f50*/  @!P0 NANOSLEEP.SYNCS 0x989680 ;  /* 0x009896800000895d */ /* 0x008fea0003900000 */
[----:B------:R-:W3:Y:S02]  /*4f60*/  @!P0 SYNCS.PHASECHK.TRANS64 P0, [R0+URZ+0x58], R3 ;  /* 0x00005803000085a7 */ /* 0x000ee400080010ff */
[----:B-1-3--:R-:W-:Y:S05]  /*4f70*/  @P0 EXIT ;  /* 0x000000000000094d */ /* 0x00afea0003800000 */
[----:B------:R-:W-:Y:S05]  /*4f80*/  BRA `(.L_x_85) ;  /* 0xfffffffc00e87947 */ /* 0x000fea000383ffff */
.L_x_74:
[----:B------:R-:W-:-:S06]  /*4f90*/  UISETP.GE.AND UP0, UPT, UR18, 0x4, UPT ;  /* 0x000000041200788c */ /* 0x000fcc000bf06270 */
[----:B------:R-:W-:-:S13]  /*4fa0*/  PLOP3.LUT P0, PT, PT, PT, UP0, 0x80, 0x8 ;  /* 0x000000000008781c */ /* 0x000fda0003f0f008 */
[----:B-1----:R-:W-:Y:S05]  /*4fb0*/  @!P0 EXIT ;  /* 0x000000000000894d */ /* 0x002fea0003800000 */
[----:B------:R-:W-:Y:S01]  /*4fc0*/  BAR.SYNC.DEFER_BLOCKING 0x6, 0xa0 ;  /* 0x0182800000007b1d */ /* 0x000fe20000010000 */
[C---:B------:R-:W-:Y:S01]  /*4fd0*/  IMAD.SHL.U32 R7, R94.reuse, 0x40, RZ ;  /* 0x000000405e077824 */ /* 0x040fe200078e00ff */
[C---:B------:R-:W-:Y:S01]  /*4fe0*/  LOP3.LUT R96, R94.reuse, 0x60, RZ, 0xc0, !PT ;  /* 0x000000605e607812 */ /* 0x040fe200078ec0ff */
[C---:B------:R-:W-:Y:S01]  /*4ff0*/  IMAD.SHL.U32 R4, R94.reuse, 0x20, RZ ;  /* 0x000000205e047824 */ /* 0x040fe200078e00ff */
[----:B------:R-:W-:Y:S01]  /*5000*/  CS2R R92, SRZ ;  /* 0x00000000005c7805 */ /* 0x000fe2000001ff00 */
[C---:B------:R-:W-:Y:S01]  /*5010*/  IMAD.SHL.U32 R6, R94.reuse, 0x2, RZ ;  /* 0x000000025e067824 */ /* 0x040fe200078e00ff */
[----:B------:R-:W-:Y:S02]  /*5020*/  UMOV UR44, 0x400 ;  /* 0x00000400002c7882 */ /* 0x000fe40000000000 */
[----:B------:R-:W1:Y:S01]  /*5030*/  LDC.64 R82, c[0x0][0x8b0] ;  /* 0x00022c00ff527b82 */ /* 0x000e620000000a00 */
[----:B------:R-:W-:Y:S01]  /*5040*/  ULEA UR44, UR45, UR44, 0x18 ;  /* 0x0000002c2d2c7291 */ /* 0x000fe2000f8ec0ff */
[----:B------:R-:W-:Y:S01]  /*5050*/  LOP3.LUT R5, R7, 0x180, RZ, 0xc0, !PT ;  /* 0x0000018007057812 */ /* 0x000fe200078ec0ff */
[----:B------:R-:W-:Y:S01]  /*5060*/  IMAD.U32 R37, R94, 0x10000, RZ ;  /* 0x000100005e257824 */ /* 0x000fe200078e00ff */
[----:B------:R-:W-:Y:S01]  /*5070*/  LOP3.LUT R4, R4, 0xc00, RZ, 0xc0, !PT ;  /* 0x00000c0004047812 */ /* 0x000fe200078ec0ff */
[----:B------:R-:W-:Y:S01]  /*5080*/  UIADD3 UR4, UPT, UPT, UR44, 0x2200, URZ ;  /* 0x000022002c047890 */ /* 0x000fe2000fffe0ff */
[----:B------:R-:W-:Y:S01]  /*5090*/  LOP3.LUT R6, R5, 0x20, R6, 0xf8, !PT ;  /* 0x0000002005067812 */ /* 0x000fe200078ef806 */
[----:B------:R-:W-:Y:S01]  /*50a0*/  IMAD.SHL.U32 R5, R94, 0x8, RZ ;  /* 0x000000085e057824 */ /* 0x000fe200078e00ff */
[----:B------:R-:W2:Y:S01]  /*50b0*/  LDC.64 R80, c[0x0][0x8a8] ;  /* 0x00022a00ff507b82 */ /* 0x000ea20000000a00 */
[----:B------:R-:W-:Y:S01]  /*50c0*/  LOP3.LUT R4, R4, 0x40, R7, 0xf8, !PT ;  /* 0x0000004004047812 */ /* 0x000fe200078ef807 */
[----:B------:R-:W-:Y:S01]  /*50d0*/  IMAD.MOV.U32 R36, RZ, RZ, RZ ;  /* 0x000000ffff247224 */ /* 0x000fe200078e00ff */
[----:B------:R-:W-:Y:S01]  /*50e0*/  LOP3.LUT R37, R37, 0x600000, RZ, 0xc0, !PT ;  /* 0x0060000025257812 */ /* 0x000fe200078ec0ff */
[----:B------:R-:W-:Y:S01]  /*50f0*/  IMAD.MOV.U32 R88, RZ, RZ, RZ ;  /* 0x000000ffff587224 */ /* 0x000fe200078e00ff */
[----:B------:R-:W-:-:S02]  /*5100*/  LOP3.LUT R94, R94, 0x2, RZ, 0xc0, !PT ;  /* 0x000000025e5e7812 */ /* 0x000fc400078ec0ff */
[----:B------:R-:W-:Y:S02]  /*5110*/  CS2R R90, SRZ ;  /* 0x00000000005a7805 */ /* 0x000fe4000001ff00 */
[----:B------:R-:W-:Y:S01]  /*5120*/  LOP3.LUT R5, R6, 0x30, R5, 0x78, !PT ;  /* 0x0000003006057812 */ /* 0x000fe200078e7805 */
[----:B------:R-:W-:Y:S01]  /*5130*/  IMAD.U32 R95, RZ, RZ, UR4 ;  /* 0x00000004ff5f7e24 */ /* 0x000fe2000f8e00ff */
[----:B------:R-:W3:Y:S01]  /*5140*/  LDS R0, [UR44+0x120] ;  /* 0x0001202cff007984 */ /* 0x000ee20008000800 */
[----:B------:R-:W-:Y:S01]  /*5150*/  LOP3.LUT R4, R4, 0x200, R7, 0xf8, !PT ;  /* 0x0000020004047812 */ /* 0x000fe200078ef807 */
[----:B------:R-:W-:Y:S01]  /*5160*/  IMAD.MOV R89, RZ, RZ, -R94 ;  /* 0x000000ffff597224 */ /* 0x000fe200078e0a5e */
[----:B------:R-:W4:Y:S02]  /*5170*/  LDCU UR58, c[0x0][0x370] ;  /* 0x00006e00ff3a77ac */ /* 0x000f240008000800 */
[----:B------:R-:W-:Y:S01]  /*5180*/  LOP3.LUT R71, R4, R5, RZ, 0xfc, !PT ;  /* 0x0000000504477212 */ /* 0x000fe200078efcff */
[----:B------:R-:W1:Y:S01]  /*5190*/  LDCU UR43, c[0x0][0xb0c] ;  /* 0x00016180ff2b77ac */ /* 0x000e620008000800 */
[----:B------:R-:W1:Y:S01]  /*51a0*/  LDCU UR39, c[0x0][0xb30] ;  /* 0x00016600ff2777ac */ /* 0x000e620008000800 */
[----:B------:R-:W1:Y:S01]  /*51b0*/  LDCU.64 UR56, c[0x0][0x888] ;  /* 0x00011100ff3877ac */ /* 0x000e620008000a00 */
[----:B------:R-:W1:Y:S01]  /*51c0*/  LDCU.64 UR40, c[0x0][0xb28] ;  /* 0x00016500ff2877ac */ /* 0x000e620008000a00 */
[----:B------:R-:W1:Y:S01]  /*51d0*/  LDCU.64 UR60, c[0x0][0x890] ;  /* 0x00011200ff3c77ac */ /* 0x000e620008000a00 */
[----:B------:R-:W1:Y:S01]  /*51e0*/  LDCU.128 UR52, c[0x0][0xb10] ;  /* 0x00016200ff3477ac */ /* 0x000e620008000c00 */
[----:B------:R-:W1:Y:S01]  /*51f0*/  LDCU UR47, c[0x0][0x374] ;  /* 0x00006e80ff2f77ac */ /* 0x000e620008000800 */
[----:B------:R-:W-:Y:S01]  /*5200*/  UIADD3 UR62, UPT, UPT, UR44, 0x200, URZ ;  /* 0x000002002c3e7890 */ /* 0x000fe2000fffe0ff */
[----:B-1234-:R-:W-:-:S11]  /*5210*/  IMAD.IADD R37, R0, 0x1, R37 ;  /* 0x0000000100257824 */ /* 0x01efd600078e0225 */
.L_x_111:
[C---:B------:R-:W-:Y:S02]  /*5220*/  LEA R3, R88.reuse, UR44, 0x3 ;  /* 0x0000002c58037c11 */ /* 0x040fe4000f8e18ff */
[----:B------:R-:W-:Y:S02]  /*5230*/  SHF.L.U32 R0, R91, 0x1f, RZ ;  /* 0x0000001f5b007819 */ /* 0x000fe400000006ff */
[----:B------:R-:W-:Y:S02]  /*5240*/  LEA R5, R88, UR44, 0x4 ;  /* 0x0000002c58057c11 */ /* 0x000fe4000f8e20ff */
[----:B-1----:R-:W1:Y:S02]  /*5250*/  SYNCS.PHASECHK.TRANS64.TRYWAIT P0, [R3+URZ+0x70], R0 ;  /* 0x00007000030075a7 */ /* 0x002e6400080011ff */
[----:B-1----:R-:W-:Y:S05]  /*5260*/  @!P0 BRA `(.L_x_86) ;  /* 0x0000003000688947 */ /* 0x002fea0003800000 */
.L_x_147:
        /* <DEDUP_REMOVED lines=11> */
[----:B------:R-:W-:Y:S01]  /*5320*/  PLOP3.LUT P0, PT, PT, PT, UP1, 0x80, 0x8 ;  /* 0x000000000008781c */ /* 0x000fe20003f0f018 */
[----:B------:R-:W-:Y:S11]  /*5330*/  UP2UR UR46, UPR, URZ, 0x2 ;  /* 0x00000002ff2e7883 */ /* 0x000ff60008000000 */
[----:B------:R-:W-:Y:S01]  /*5340*/  @!UPT UIADD3 URZ, UPT, UPT, URZ, URZ, URZ ;  /* 0x000000fffffff290 */ /* 0x000fe2000fffe0ff */
[----:B-1----:R-:W-:Y:S02]  /*5350*/  @P0 SHF.R.U32.HI R0, RZ, 0x10, R5 ;  /* 0x00000010ff000819 */ /* 0x002fe40000011605 */
        /* <DEDUP_REMOVED lines=12> */
[----:B------:R-:W2:Y:S01]  /*5420*/  LDCU UR12, c[0x0][0xb20] ;  /* 0x00016400ff0c77ac */ /* 0x000ea20008000800 */
[----:B------:R-:W-:Y:S02]  /*5430*/  UIMAD.WIDE.U32 UR4, UR47, UR55, URZ ;  /* 0x000000372f0472a5 */ /* 0x000fe4000f8e00ff */
[----:B------:R-:W-:Y:S02]  /*5440*/  UIMAD.WIDE.U32 UR6, UR58, UR52, URZ ;  /* 0x000000343a0672a5 */ /* 0x000fe4000f8e00ff */
[----:B------:R-:W-:Y:S02]  /*5450*/  UISETP.NE.AND UP0, UPT, UR54, 0x1, UPT ;  /* 0x000000013600788c */ /* 0x000fe4000bf05270 */
[----:B------:R-:W-:Y:S02]  /*5460*/  UIMAD.WIDE.U32 UR8, UR37, UR55, URZ ;  /* 0x00000037250872a5 */ /* 0x000fe4000f8e00ff */
[----:B------:R-:W-:Y:S02]  /*5470*/  UIMAD.WIDE.U32 UR10, UR38, UR52, URZ ;  /* 0x00000034260a72a5 */ /* 0x000fe4000f8e00ff */
[----:B------:R-:W-:Y:S02]  /*5480*/  UISETP.NE.AND UP1, UPT, UR43, 0x1, UPT ;  /* 0x000000012b00788c */ /* 0x000fe4000bf25270 */
[----:B------:R-:W-:Y:S01]  /*5490*/  UISETP.NE.AND UP2, UPT, UR42, 0x1, UPT ;  /* 0x000000012a00788c */ /* 0x000fe2000bf45270 */
[----:B------:R-:W-:Y:S02]  /*54a0*/  UMOV UR4, UR5 ;  /* 0x0000000500047c82 */ /* 0x000fe40008000000 */
[----:B--2---:R-:W-:Y:S03]  /*54b0*/  USHF.R.U32.HI UR5, URZ, UR12, UR4 ;  /* 0x0000000cff057299 */ /* 0x004fe60008011604 */
[----:B------:R-:W-:Y:S02]  /*54c0*/  UMOV UR4, UR7 ;  /* 0x0000000700047c82 */ /* 0x000fe40008000000 */
[----:B------:R-:W-:Y:S02]  /*54d0*/  USHF.R.U32.HI UR7, URZ, UR53, UR4 ;  /* 0x00000035ff077299 */ /* 0x000fe40008011604 */
[----:B------:R-:W-:Y:S02]  /*54e0*/  USEL UR4, UR47, UR5, !UP0 ;  /* 0x000000052f047287 */ /* 0x000fe4000c000000 */
[----:B------:R-:W-:Y:S01]  /*54f0*/  USEL UR7, UR58, UR7, !UP1 ;  /* 0x000000073a077287 */ /* 0x000fe2000c800000 */
[----:B------:R-:W-:Y:S01]  /*5500*/  UMOV UR5, UR9 ;  /* 0x0000000900057c82 */ /* 0x000fe20008000000 */
[----:B------:R-:W-:Y:S02]  /*5510*/  UIMAD.WIDE.U32 UR8, UR4, UR40, URZ ;  /* 0x00000028040872a5 */ /* 0x000fe4000f8e00ff */
[----:B------:R-:W-:Y:S03]  /*5520*/  USHF.R.U32.HI UR6, URZ, UR12, UR5 ;  /* 0x0000000cff067299 */ /* 0x000fe60008011605 */
[----:B------:R-:W-:Y:S01]  /*5530*/  UMOV UR5, UR11 ;  /* 0x0000000b00057c82 */ /* 0x000fe20008000000 */
[----:B------:R-:W-:Y:S02]  /*5540*/  UIMAD.WIDE.U32 UR10, UR7, UR40, URZ ;  /* 0x00000028070a72a5 */ /* 0x000fe4000f8e00ff */
[----:B------:R-:W-:Y:S02]  /*5550*/  USHF.R.U32.HI UR12, URZ, UR53, UR5 ;  /* 0x00000035ff0c7299 */ /* 0x000fe40008011605 */
[----:B------:R-:W-:Y:S01]  /*5560*/  USEL UR6, UR37, UR6, !UP0 ;  /* 0x0000000625067287 */ /* 0x000fe2000c000000 */
[----:B------:R-:W-:Y:S02]  /*5570*/  UMOV UR5, UR9 ;  /* 0x0000000900057c82 */ /* 0x000fe40008000000 */
[----:B------:R-:W-:Y:S01]  /*5580*/  UMOV UR10, UR11 ;  /* 0x0000000b000a7c82 */ /* 0x000fe20008000000 */
[----:B------:R-:W-:Y:S02]  /*5590*/  @UP2 USHF.R.U32.HI UR4, URZ, UR41, UR5 ;  /* 0x00000029ff042299 */ /* 0x000fe40008011605 */
[----:B------:R-:W-:Y:S02]  /*55a0*/  @UP2 USHF.R.U32.HI UR7, URZ, UR41, UR10 ;  /* 0x00000029ff072299 */ /* 0x000fe4000801160a */
[----:B------:R-:W-:Y:S02]  /*55b0*/  UIMAD UR4, UR42, UR4, URZ ;  /* 0x000000042a0472a4 */ /* 0x000fe4000f8e02ff */
[----:B------:R-:W-:Y:S02]  /*55c0*/  UIMAD.WIDE.U32 UR10, UR6, UR40, URZ ;  /* 0x00000028060a72a5 */ /* 0x000fe4000f8e00ff */
[----:B------:R-:W-:Y:S02]  /*55d0*/  USEL UR5, UR38, UR12, !UP1 ;  /* 0x0000000c26057287 */ /* 0x000fe4000c800000 */
[----:B------:R-:W-:Y:S02]  /*55e0*/  UIMAD UR8, UR42, UR7, URZ ;  /* 0x000000072a0872a4 */ /* 0x000fe4000f8e02ff */
[----:B------:R-:W-:Y:S03]  /*55f0*/  UISETP.GE.AND UP0, UPT, UR6, UR4, UPT ;  /* 0x000000040600728c */ /* 0x000fe6000bf06270 */
[----:B------:R-:W-:Y:S01]  /*5600*/  UMOV UR4, UR11 ;  /* 0x0000000b00047c82 */ /* 0x000fe20008000000 */
[----:B------:R-:W-:Y:S02]  /*5610*/  UISETP.GE.OR UP0, UPT, UR5, UR8, UP0 ;  /* 0x000000080500728c */ /* 0x000fe40008706670 */
[----:B------:R-:W-:Y:S02]  /*5620*/  USHF.R.U32.HI UR4, URZ, UR41, UR4 ;  /* 0x00000029ff047299 */ /* 0x000fe40008011604 */
[----:B------:R-:W-:Y:S02]  /*5630*/  UIMAD.WIDE.U32 UR8, UR5, UR40, URZ ;  /* 0x00000028050872a5 */ /* 0x000fe4000f8e00ff */
[----:B------:R-:W-:Y:S02]  /*5640*/  USEL UR11, UR6, UR4, !UP2 ;  /* 0x00000004060b7287 */ /* 0x000fe4000d000000 */
[----:B------:R-:W-:Y:S02]  /*5650*/  UIADD3 UR8, UPT, UPT, -UR5, URZ, URZ ;  /* 0x000000ff05087290 */ /* 0x000fe4000fffe1ff */
[----:B------:R-:W-:Y:S01]  /*5660*/  UIADD3 UR10, UPT, UPT, -UR11, URZ, URZ ;  /* 0x000000ff0b0a7290 */ /* 0x000fe2000fffe1ff */
[----:B------:R-:W-:Y:S01]  /*5670*/  @!UP0 UMOV UR4, UR9 ;  /* 0x0000000900048c82 */ /* 0x000fe20008000000 */
[----:B------:R-:W-:Y:S02]  /*5680*/  UIADD3 UR9, UPT, UPT, -UR6, URZ, URZ ;  /* 0x000000ff06097290 */ /* 0x000fe4000fffe1ff */
[----:B------:R-:W-:Y:S02]  /*5690*/  @!UP0 USHF.R.U32.HI UR4, URZ, UR41, UR4 ;  /* 0x00000029ff048299 */ /* 0x000fe40008011604 */
[----:B------:R-:W-:Y:S02]  /*56a0*/  UIMAD UR10, UR42, UR10, UR6 ;  /* 0x0000000a2a0a72a4 */ /* 0x000fe4000f8e0206 */
[----:B------:R-:W-:Y:S04]  /*56b0*/  @!UP0 USEL UR4, UR5, UR4, !UP2 ;  /* 0x0000000405048287 */ /* 0x000fe8000d000000 */
[----:B------:R-:W-:Y:S02]  /*56c0*/  @!UP0 UIMAD UR10, UR7, UR10, UR4 ;  /* 0x0000000a070a82a4 */ /* 0x000fe4000f8e0204 */
[----:B------:R-:W-:Y:S02]  /*56d0*/  @!UP0 UIADD3 UR11, UPT, UPT, UR11, -UR4, URZ ;  /* 0x800000040b0b8290 */ /* 0x000fe4000fffe0ff */
[----:B------:R-:W-:Y:S02]  /*56e0*/  UIMAD UR7, UR43, UR8, UR38 ;  /* 0x000000082b0772a4 */ /* 0x000fe4000f8e0226 */
[----:B------:R-:W-:Y:S02]  /*56f0*/  @!UP0 UIMAD UR6, UR11, UR42, UR5 ;  /* 0x0000002a0b0682a4 */ /* 0x000fe4000f8e0205 */
[----:B------:R-:W-:Y:S01]  /*5700*/  UIMAD UR4, UR54, UR9, UR37 ;  /* 0x00000009360472a4 */ /* 0x000fe2000f8e0225 */
[----:B------:R-:W-:Y:S02]  /*5710*/  @!UP0 UMOV UR5, UR10 ;  /* 0x0000000a00058c82 */ /* 0x000fe40008000000 */
[----:B------:R-:W-:Y:S02]  /*5720*/  UIMAD UR38, UR5, UR43, UR7 ;  /* 0x0000002b052672a4 */ /* 0x000fe4000f8e0207 */
[----:B------:R-:W-:Y:S11]  /*5730*/  UIMAD UR37, UR6, UR54, UR4 ;  /* 0x00000036062572a4 */ /* 0x000ff6000f8e0204 */
[----:B------:R-:W-:Y:S01]  /*5740*/  @!UPT UIADD3 URZ, UPT, UPT, URZ, URZ, URZ ;  /* 0x000000fffffff290 */ /* 0x000fe2000fffe0ff */
.L_x_87:
[----:B------:R-:W-:Y:S01]  /*5750*/  UISETP.NE.AND UP0, UPT, UR39, 0x1, UPT ;  /* 0x000000012700788c */ /* 0x000fe2000bf05270 */
[----:B------:R-:W-:Y:S01]  /*5760*/  IADD3 R88, PT, PT, R88, 0x1, RZ ;  /* 0x0000000158587810 */ /* 0x000fe20007ffe0ff */
[----:B------:R-:W-:Y:S02]  /*5770*/  USHF.L.U32 UR50, UR20, 0x6, URZ ;  /* 0x0000000614327899 */ /* 0x000fe400080006ff */
[----:B------:R-:W-:Y:S07]  /*5780*/  USHF.L.U32 UR49, UR26, 0x7, URZ ;  /* 0x000000071a317899 */ /* 0x000fee00080006ff */
[----:B------:R-:W2:Y:S01]  /*5790*/  @!UP0 LDCU.128 UR12, c[0x0][0xb10] ;  /* 0x00016200ff0c87ac */ /* 0x000ea20008000c00 */
[----:B------:R-:W3:Y:S01]  /*57a0*/  @!UP0 LDCU UR5, c[0x0][0xb0c] ;  /* 0x00016180ff0587ac */ /* 0x000ee20008000800 */
[----:B------:R-:W4:Y:S01]  /*57b0*/  @!UP0 LDCU UR10, c[0x0][0xb20] ;  /* 0x00016400ff0a87ac */ /* 0x000f220008000800 */
[----:B--2---:R-:W-:Y:S02]  /*57c0*/  UIMAD.WIDE.U32 UR8, UR38, UR12, URZ ;  /* 0x0000000c260872a5 */ /* 0x004fe4000f8e00ff */
[----:B------:R-:W-:Y:S02]  /*57d0*/  UIMAD.WIDE.U32 UR6, UR37, UR15, URZ ;  /* 0x0000000f250672a5 */ /* 0x000fe4000f8e00ff */
[----:B------:R-:W-:Y:S03]  /*57e0*/  @!UP0 UISETP.NE.AND UP1, UPT, UR14, 0x1, UPT ;  /* 0x000000010e00888c */ /* 0x000fe6000bf25270 */
[----:B------:R-:W-:Y:S01]  /*57f0*/  @!UP0 UMOV UR4, UR9 ;  /* 0x0000000900048c82 */ /* 0x000fe20008000000 */
[----:B---3--:R-:W-:Y:S02]  /*5800*/  @!UP0 UISETP.NE.AND UP2, UPT, UR5, 0x1, UPT ;  /* 0x000000010500888c */ /* 0x008fe4000bf45270 */
[----:B------:R-:W-:Y:S01]  /*5810*/  @!UP0 USHF.R.U32.HI UR4, URZ, UR13, UR4 ;  /* 0x0000000dff048299 */ /* 0x000fe20008011604 */
[----:B------:R-:W-:Y:S02]  /*5820*/  @!UP0 UMOV UR6, UR7 ;  /* 0x0000000700068c82 */ /* 0x000fe40008000000 */
[----:B----4-:R-:W-:Y:S02]  /*5830*/  @!UP0 USHF.R.U32.HI UR6, URZ, UR10, UR6 ;  /* 0x0000000aff068299 */ /* 0x010fe40008011606 */
[----:B------:R-:W-:Y:S02]  /*5840*/  @!UP0 USEL UR7, UR38, UR4, !UP2 ;  /* 0x0000000426078287 */ /* 0x000fe4000d000000 */
[----:B------:R-:W-:Y:S04]  /*5850*/  @!UP0 USEL UR6, UR37, UR6, !UP1 ;  /* 0x0000000625068287 */ /* 0x000fe8000c800000 */
[----:B------:R-:W-:Y:S02]  /*5860*/  @!UP0 UIADD3 UR4, UPT, UPT, -UR7, UR6, URZ ;  /* 0x0000000607048290 */ /* 0x000fe4000fffe1ff */
[----:B------:R-:W-:Y:S02]  /*5870*/  @!UP0 UIADD3 UR6, UPT, UPT, UR7, -UR6, URZ ;  /* 0x8000000607068290 */ /* 0x000fe4000fffe0ff */
[----:B------:R-:W-:Y:S02]  /*5880*/  @!UP0 UIMAD UR38, UR4, UR5, UR38 ;  /* 0x00000005042682a4 */ /* 0x000fe4000f8e0226 */
[----:B------:R-:W-:Y:S02]  /*5890*/  @!UP0 UIMAD UR37, UR6, UR14, UR37 ;  /* 0x0000000e062582a4 */ /* 0x000fe4000f8e0225 */
[----:B------:R-:W-:Y:S09]  /*58a0*/  ULOP3.LUT UP0, URZ, UR62, 0x1b0, URZ, 0xc0, !UPT ;  /* 0x000001b03eff7892 */ /* 0x000ff2000f80c0ff */
[----:B------:R-:W-:Y:S05]  /*58b0*/  BRA.U !UP0, `(.L_x_88) ;  /* 0x0000000108407547 */ /* 0x000fea000b800000 */
[----:B------:R-:W2:Y:S01]  /*58c0*/  LDCU.64 UR8, c[0x4][0x80] ;  /* 0x01001000ff0877ac */ /* 0x000ea20008000a00 */
[----:B------:R-:W-:Y:S01]  /*58d0*/  MOV R3, 0x0 ;  /* 0x0000000000037802 */ /* 0x000fe20000000f00 */
[----:B------:R-:W-:Y:S02]  /*58e0*/  HFMA2 R12, -RZ, RZ, 0, 5.9604644775390625e-08 ;  /* 0x00000001ff0c7431 */ /* 0x000fe400000001ff */
[----:B------:R-:W-:Y:S02]  /*58f0*/  IMAD.MOV.U32 R8, RZ, RZ, 0x70 ;  /* 0x00000070ff087424 */ /* 0x000fe400078e00ff */
[----:B------:R-:W-:Y:S01]  /*5900*/  IMAD.MOV.U32 R13, RZ, RZ, RZ ;  /* 0x000000ffff0d7224 */ /* 0x000fe200078e00ff */
[----:B------:R-:W3:Y:S01]  /*5910*/  LDCU.64 UR6, c[0x4][0x88] ;  /* 0x01001100ff0677ac */ /* 0x000ee20008000a00 */
[----:B------:R-:W4:Y:S01]  /*5920*/  LDC.64 R2, c[0x4][R3] ;  /* 0x0100000003027b82 */ /* 0x000f220000000a00 */
[----:B------:R-:W1:Y:S01]  /*5930*/  LDCU.64 UR4, c[0x4][0x8] ;  /* 0x01000100ff0477ac */ /* 0x000e620008000a00 */
[----:B--2---:R-:W-:Y:S01]  /*5940*/  MOV R5, UR9 ;  /* 0x0000000900057c02 */ /* 0x004fe20008000f00 */
[----:B------:R-:W-:Y:S01]  /*5950*/  IMAD.U32 R4, RZ, RZ, UR8 ;  /* 0x00000008ff047e24 */ /* 0x000fe2000f8e00ff */
[----:B---3--:R-:W-:Y:S01]  /*5960*/  MOV R7, UR7 ;  /* 0x0000000700077c02 */ /* 0x008fe20008000f00 */
[----:B------:R-:W-:Y:S01]  /*5970*/  IMAD.U32 R6, RZ, RZ, UR6 ;  /* 0x00000006ff067e24 */ /* 0x000fe2000f8e00ff */
[----:B-1----:R-:W-:Y:S01]  /*5980*/  MOV R11, UR5 ;  /* 0x00000005000b7c02 */ /* 0x002fe20008000f00 */
[----:B------:R-:W-:Y:S02]  /*5990*/  IMAD.U32 R10, RZ, RZ, UR4 ;  /* 0x00000004ff0a7e24 */ /* 0x000fe4000f8e00ff */
[----:B------:R-:W-:Y:S07]  /*59a0*/  LEPC R20, `(.L_x_88) ;  /* 0x000000001014794e */ /* 0x000fee0000000000 */
[----:B----45:R-:W-:Y:S05]  /*59b0*/  CALL.ABS.NOINC R2 ;  /* 0x0000000002007343 */ /* 0x030fea0003c00000 */
.L_x_88:
[----:B------:R-:W-:Y:S01]  /*59c0*/  LOP3.LUT P0, RZ, R95, 0x1b0, RZ, 0xc0, !PT ;  /* 0x000001b05fff7812 */ /* 0x000fe2000780c0ff */
[----:B------:R-:W-:Y:S11]  /*59d0*/  BSSY.RECONVERGENT B6, `(.L_x_89) ;  /* 0x0000013000067945 */ /* 0x000ff60003800200 */
[----:B------:R-:W-:Y:S01]  /*59e0*/  @!UPT UIADD3 URZ, UPT, UPT, URZ, URZ, URZ ;  /* 0x000000fffffff290 */ /* 0x000fe2000fffe0ff */
[----:B------:R-:W-:Y:S05]  /*59f0*/  @!P0 BRA `(.L_x_90) ;  /* 0x0000000000408947 */ /* 0x000fea0003800000 */
        /* <DEDUP_REMOVED lines=16> */
.L_x_90:
[----:B------:R-:W-:Y:S05]  /*5b00*/  BSYNC.RECONVERGENT B6 ;  /* 0x0000000000067941 */ /* 0x000fea0003800200 */
.L_x_89:
[----:B------:R-:W-:Y:S01]  /*5b10*/  R2UR UR4, R87 ;  /* 0x00000000570472ca */ /* 0x000fe200000e0000 */
[----:B------:R-:W-:Y:S01]  /*5b20*/  UISETP.NE.U32.AND UP0, UPT, UR60, URZ, UPT ;  /* 0x000000ff3c00728c */ /* 0x000fe2000bf05070 */
[----:B------:R-:W-:Y:S02]  /*5b30*/  ISETP.NE.U32.AND P4, PT, R82, RZ, PT ;  /* 0x000000ff5200720c */ /* 0x000fe40003f85070 */
[----:B------:R-:W-:Y:S01]  /*5b40*/  ISETP.NE.U32.AND P2, PT, RZ, UR56, PT ;  /* 0x00000038ff007c0c */ /* 0x000fe2000bf45070 */
[----:B------:R-:W-:Y:S01]  /*5b50*/  UISETP.NE.AND.EX UP1, UPT, UR61, URZ, UPT, UP0 ;  /* 0x000000ff3d00728c */ /* 0x000fe2000bf25300 */
[----:B------:R-:W-:Y:S01]  /*5b60*/  ISETP.NE.AND.EX P4, PT, R83, RZ, PT, P4 ;  /* 0x000000ff5300720c */ /* 0x000fe20003f85340 */
[----:B------:R-:W-:Y:S01]  /*5b70*/  UPLOP3.LUT UP0, UPT, UPT, UPT, UPT, 0x40, 0x4 ;  /* 0x000000000004789c */ /* 0x000fe20003f0e870 */
[----:B------:R-:W-:Y:S05]  /*5b80*/  ISETP.NE.AND.EX P2, PT, RZ, UR57, PT, P2 ;  /* 0x00000039ff007c0c */ /* 0x000fea000bf45320 */
[----:B------:R-:W-:Y:S06]  /*5b90*/  UISETP.NE.AND UP2, UPT, UR4, URZ, UPT ;  /* 0x000000ff0400728c */ /* 0x000fec000bf45270 */
[----:B------:R-:W-:Y:S05]  /*5ba0*/  PLOP3.LUT P1, PT, PT, PT, UP2, 0x80, 0x8 ;  /* 0x000000000008781c */ /* 0x000fea0003f2f028 */
[----:B------:R-:W-:Y:S06]  /*5bb0*/  @UP2 UPLOP3.LUT UP0, UPT, UPT, UPT, UP1, 0x80, 0x8 ;  /* 0x000000000008289c */ /* 0x000fec0003f0f010 */
[----:B------:R-:W-:Y:S01]  /*5bc0*/  PLOP3.LUT P0, PT, PT, PT, UP0, 0x80, 0x8 ;  /* 0x000000000008781c */ /* 0x000fe20003f0f008 */
[----:B------:R-:W-:Y:S01]  /*5bd0*/  @!UPT UIADD3 URZ, UPT, UPT, URZ, URZ, URZ ;  /* 0x000000fffffff290 */ /* 0x000fe2000fffe0ff */
[----:B------:R-:W-:Y:S11]  /*5be0*/  BRA.U !UP1, `(.L_x_91) ;  /* 0x00000001093c7547 */ /* 0x000ff6000b800000 */
[----:B------:R-:W-:Y:S01]  /*5bf0*/  UISETP.NE.U32.AND UP0, UPT, UR56, URZ, UPT ;  /* 0x000000ff3800728c */ /* 0x000fe2000bf05070 */
[----:B-1----:R-:W-:Y:S01]  /*5c00*/  HFMA2 R0, -RZ, RZ, 0, 5.9604644775390625e-08 ;  /* 0x00000001ff007431 */ /* 0x002fe200000001ff */
[----:B------:R-:W1:Y:S01]  /*5c10*/  LDCU.64 UR8, c[0x0][0x358] ;  /* 0x00006b00ff0877ac */ /* 0x000e620008000a00 */
[----:B------:R-:W-:Y:S01]  /*5c20*/  IMAD.MOV.U32 R84, RZ, RZ, 0x1 ;  /* 0x00000001ff547424 */ /* 0x000fe200078e00ff */
[----:B------:R-:W-:Y:S06]  /*5c30*/  UISETP.NE.AND.EX UP0, UPT, UR57, URZ, UPT, UP0 ;  /* 0x000000ff3900728c */ /* 0x000fec000bf05300 */
[----:B------:R-:W-:Y:S05]  /*5c40*/  PLOP3.LUT P3, PT, PT, PT, UP0, 0x80, 0x8 ;  /* 0x000000000008781c */ /* 0x000fea0003f6f008 */
[----:B------:R-:W2:Y:S01]  /*5c50*/  @UP0 LDCU.64 UR4, c[0x0][0x888] ;  /* 0x00011100ff0407ac */ /* 0x000ea20008000a00 */
[----:B------:R-:W-:Y:S07]  /*5c60*/  @UP0 UIMAD UR6, UR36, UR60, URZ ;  /* 0x0000003c240602a4 */ /* 0x000fee000f8e02ff */
[----:B------:R-:W-:Y:S01]  /*5c70*/  @!P3 PRMT R84, R0, 0x7610, R84 ;  /* 0x000076100054b816 */ /* 0x000fe20000000054 */
[----:B--2---:R-:W-:Y:S06]  /*5c80*/  @UP0 UIMAD.WIDE UR4, UR6, 0x4, UR4 ;  /* 0x00000004060408a5 */ /* 0x004fec000f8e0204 */
[----:B------:R-:W-:Y:S01]  /*5c90*/  IMAD.U32 R2, RZ, RZ, UR4 ;  /* 0x00000004ff027e24 */ /* 0x000fe2000f8e00ff */
[----:B------:R-:W-:Y:S04]  /*5ca0*/  MOV R3, UR5 ;  /* 0x0000000500037c02 */ /* 0x000fe80008000f00 */
[----:B------:R-:W2:Y:S01]  /*5cb0*/  @!UP0 LDCU UR4, c[0x0][0x880] ;  /* 0x00011000ff0487ac */ /* 0x000ea20008000800 */
[----:B-1---5:R3:W5:Y:S02]  /*5cc0*/  @P3 LDG.E R41, desc[UR8][R2.64] ;  /* 0x0000000802293981 */ /* 0x022764000c1e1900 */
[----:B--23--:R-:W-:Y:S02]  /*5cd0*/  @!P3 IMAD.U32 R41, RZ, RZ, UR4 ;  /* 0x00000004ff29be24 */ /* 0x00cfe4000f8e00ff */
.L_x_91:
[----:B------:R-:W-:Y:S05]  /*5ce0*/  @!P4 BRA `(.L_x_92) ;  /* 0x000000000024c947 */ /* 0x000fea0003800000 */
[----:B------:R-:W-:Y:S01]  /*5cf0*/  ISETP.NE.U32.AND P3, PT, R80, RZ, PT ;  /* 0x000000ff5000720c */ /* 0x000fe20003f65070 */
[----:B------:R-:W2:Y:S03]  /*5d00*/  LDCU.64 UR4, c[0x0][0x358] ;  /* 0x00006b00ff0477ac */ /* 0x000ea60008000a00 */
[----:B------:R-:W-:Y:S11]  /*5d10*/  ISETP.NE.AND.EX P3, PT, R81, RZ, PT, P3 ;  /* 0x000000ff5100720c */ /* 0x000ff60003f65330 */
[----:B------:R-:W-:Y:S02]  /*5d20*/  @!UPT UIADD3 URZ, UPT, UPT, URZ, URZ, URZ ;  /* 0x000000fffffff290 */ /* 0x000fe4000fffe0ff */
[----:B------:R-:W3:Y:S01]  /*5d30*/  @P3 LDC.64 R2, c[0x0][0x8a8] ;  /* 0x00022a00ff023b82 */ /* 0x000ee20000000a00 */
[----:B-1----:R-:W-:Y:S04]  /*5d40*/  @P3 IMAD R0, R82, UR36, RZ ;  /* 0x0000002452003c24 */ /* 0x002fe8000f8e02ff */
[----:B---3--:R-:W-:Y:S05]  /*5d50*/  @P3 IMAD.WIDE R2, R0, 0x4, R2 ;  /* 0x0000000400023825 */ /* 0x008fea00078e0202 */
[----:B--2--5:R2:W5:Y:S02]  /*5d60*/  @P3 LDG.E R38, desc[UR4][R2.64] ;  /* 0x0000000402263981 */ /* 0x024564000c1e1900 */
[----:B--2---:R-:W3:Y:S02]  /*5d70*/  @!P3 LDC R38, c[0x0][0x8a0] ;  /* 0x00022800ff26bb82 */ /* 0x004ee40000000800 */
.L_x_92:
[----:B-----5:R-:W-:Y:S01]  /*5d80*/  FSETP.NEU.AND P4, PT, R41, RZ, PT ;  /* 0x000000ff2900720b */ /* 0x020fe20003f8d000 */
[----:B------:R-:W-:Y:S01]  /*5d90*/  BSSY B1, `(.L_x_93) ;  /* 0x0000042000017945 */ /* 0x000fe20003800000 */
[----:B------:R-:W-:Y:S01]  /*5da0*/  SEL R6, RZ, 0xffffffff, P2 ;  /* 0xffffffffff067807 */ /* 0x000fe20001000000 */
[----:B------:R-:W-:Y:S01]  /*5db0*/  IMAD.MOV.U32 R99, RZ, RZ, 0x1 ;  /* 0x00000001ff637424 */ /* 0x000fe200078e00ff */
[----:B------:R-:W-:Y:S02]  /*5dc0*/  LOP3.LUT P3, RZ, R84, 0xff, RZ, 0xc0, !PT ;  /* 0x000000ff54ff7812 */ /* 0x000fe4000786c0ff */
[----:B------:R-:W-:Y:S02]  /*5dd0*/  CS2R R78, SRZ ;  /* 0x00000000004e7805 */ /* 0x000fe4000001ff00 */
[----:B------:R-:W-:Y:S02]  /*5de0*/  @P1 SEL R3, RZ, 0xffffffff, P4 ;  /* 0xffffffffff031807 */ /* 0x000fe40002000000 */
[----:B------:R-:W-:Y:S02]  /*5df0*/  CS2R R76, SRZ ;  /* 0x00000000004c7805 */ /* 0x000fe4000001ff00 */
[----:B------:R-:W-:Y:S02]  /*5e00*/  LEA R2, R92, UR44, 0x3 ;  /* 0x0000002c5c027c11 */ /* 0x000fe4000f8e18ff */
[----:B------:R-:W-:Y:S02]  /*5e10*/  CS2R R74, SRZ ;  /* 0x00000000004a7805 */ /* 0x000fe4000001ff00 */
[----:B------:R-:W-:Y:S02]  /*5e20*/  @P0 SEL R3, R6, R3, !P3 ;  /* 0x0000000306030207 */ /* 0x000fe40005800000 */
[----:B------:R-:W-:Y:S02]  /*5e30*/  CS2R R72, SRZ ;  /* 0x0000000000487805 */ /* 0x000fe4000001ff00 */
[C---:B------:R-:W-:Y:S02]  /*5e40*/  LEA R97, R36.reuse, UR44, 0x3 ;  /* 0x0000002c24617c11 */ /* 0x040fe4000f8e18ff */
[----:B------:R-:W-:Y:S02]  /*5e50*/  @P1 LOP3.LUT R3, R3, 0x1, RZ, 0xc0, !PT ;  /* 0x0000000103031812 */ /* 0x000fe400078ec0ff */
[----:B------:R-:W-:Y:S02]  /*5e60*/  SHF.L.U32 R4, R93, 0x1f, RZ ;  /* 0x0000001f5d047819 */ /* 0x000fe400000006ff */
[----:B------:R-:W-:Y:S02]  /*5e70*/  ISETP.NE.U32.OR P6, PT, R3, 0x1, !P1 ;  /* 0x000000010300780c */ /* 0x000fe40004fc5470 */
[----:B------:R-:W-:Y:S02]  /*5e80*/  PLOP3.LUT P2, PT, PT, PT, UP1, 0x80, 0x8 ;  /* 0x000000000008781c */ /* 0x000fe40003f4f018 */
[----:B------:R-:W-:Y:S02]  /*5e90*/  LEA.HI R39, R36, R36, RZ, 0x1 ;  /* 0x0000002424277211 */ /* 0x000fe400078f08ff */
[----:B------:R-:W-:Y:S02]  /*5ea0*/  SEL R3, RZ, 0xffffffff, P4 ;  /* 0xffffffffff037807 */ /* 0x000fe40002000000 */
[----:B------:R-:W-:Y:S01]  /*5eb0*/  P2R R98, PR, RZ, 0x40 ;  /* 0x00000040ff627803 */ /* 0x000fe20000000000 */
[C---:B-1----:R-:W-:Y:S01]  /*5ec0*/  IMAD.SHL.U32 R0, R39.reuse, 0x40, RZ ;  /* 0x0000004027007824 */ /* 0x042fe200078e00ff */
[----:B------:R-:W-:Y:S03]  /*5ed0*/  LOP3.LUT R39, R39, 0xffe, RZ, 0xc0, !PT ;  /* 0x00000ffe27277812 */ /* 0x000fe600078ec0ff */
[----:B------:R-:W-:Y:S02]  /*5ee0*/  @P6 SHF.L.U32 R5, R90, 0x1f, RZ ;  /* 0x0000001f5a056819 */ /* 0x000fe400000006ff */
[----:B------:R-:W-:Y:S01]  /*5ef0*/  @P2 SEL R3, R6, R3, !P3 ;  /* 0x0000000306032207 */ /* 0x000fe20005800000 */
[----:B------:R-:W-:Y:S01]  /*5f00*/  IMAD.IADD R39, R36, 0x1, -R39 ;  /* 0x0000000124277824 */ /* 0x000fe200078e0a27 */
[----:B------:R-:W1:Y:S01]  /*5f10*/  @P6 SYNCS.PHASECHK.TRANS64.TRYWAIT P1, [R2+URZ+0x40], R5 ;  /* 0x00004005020065a7 */ /* 0x000e6200080211ff */
[----:B------:R-:W-:Y:S02]  /*5f20*/  LOP3.LUT R0, R0, 0xffffff80, RZ, 0xc0, !PT ;  /* 0xffffff8000007812 */ /* 0x000fe400078ec0ff */
[----:B------:R-:W-:Y:S03]  /*5f30*/  LOP3.LUT R3, R3, 0x1, RZ, 0xc0, !PT ;  /* 0x0000000103037812 */ /* 0x000fe600078ec0ff */
[----:B------:R-:W-:Y:S01]  /*5f40*/  IMAD.IADD R0, R37, 0x1, R0 ;  /* 0x0000000125007824 */ /* 0x000fe200078e0200 */
[----:B------:R-:W-:Y:S03]  /*5f50*/  ISETP.NE.U32.AND P5, PT, R3, 0x1, PT ;  /* 0x000000010300780c */ /* 0x000fe60003fa5070 */
[----:B------:R-:W-:Y:S01]  /*5f60*/  IMAD R39, R39, 0x100000, R0 ;  /* 0x0010000027277824 */ /* 0x000fe200078e0200 */
[----:B------:R-:W-:Y:S01]  /*5f70*/  P2R R104, PR, RZ, 0x20 ;  /* 0x00000020ff687803 */ /* 0x000fe20000000000 */
[----:B------:R2:W4:Y:S01]  /*5f80*/  SYNCS.PHASECHK.TRANS64.TRYWAIT P0, [R97+URZ+0x90], R4 ;  /* 0x00009004610075a7 */ /* 0x00052200080011ff */
[----:B-1----:R-:W-:Y:S01]  /*5f90*/  @P6 SEL R99, RZ, 0x1, !P1 ;  /* 0x00000001ff636807 */ /* 0x002fe20004800000 */
[----:B--2---:R-:W-:Y:S06]  /*5fa0*/  @!P6 BRA `(.L_x_94) ;  /* 0x000000000080e947 */ /* 0x004fec0003800000 */
[----:B------:R-:W-:Y:S01]  /*5fb0*/  @P5 IMAD R5, R92, 0x1000, R71 ;  /* 0x000010005c055824 */ /* 0x000fe200078e0247 */
[----:B------:R-:W-:Y:S01]  /*5fc0*/  ISETP.NE.AND P1, PT, R99, RZ, PT ;  /* 0x000000ff6300720c */ /* 0x000fe20003f25270 */
[----:B------:R-:W-:Y:S01]  /*5fd0*/  BSSY B0, `(.L_x_95) ;  /* 0x000000b000007945 */ /* 0x000fe20003800000 */
[----:B------:R-:W-:Y:S01]  /*5fe0*/  CS2R R74, SRZ ;  /* 0x00000000004a7805 */ /* 0x000fe2000001ff00 */
[----:B------:R-:W-:Y:S01]  /*5ff0*/  @P5 VIADD R0, R5, UR44 ;  /* 0x0000002c05005c36 */ /* 0x000fe20008000000 */
[----:B------:R-:W-:Y:S02]  /*6000*/  CS2R R72, SRZ ;  /* 0x0000000000487805 */ /* 0x000fe4000001ff00 */
[----:B------:R-:W-:Y:S02]  /*6010*/  CS2R R78, SRZ ;  /* 0x00000000004e7805 */ /* 0x000fe4000001ff00 */
[----:B------:R-:W-:Y:S01]  /*6020*/  CS2R R76, SRZ ;  /* 0x00000000004c7805 */ /* 0x000fe2000001ff00 */
[----:B------:R-:W-:Y:S04]  /*6030*/  @P5 IMAD R0, R94, -0x10, R0 ;  /* 0xfffffff05e005824 */ /* 0x000fe800078e0200 */
[----:B------:R-:W-:Y:S05]  /*6040*/  @P1 BRA `(.L_x_96) ;  /* 0x00000000000c1947 */ /* 0x000fea0003800000 */
[----:B------:R-:W-:Y:S04]  /*6050*/  SHF.L.U32 R3, R90, 0x1f, RZ ;  /* 0x0000001f5a037819 */ /* 0x000fe800000006ff */
[----:B------:R-:W1:Y:S02]  /*6060*/  SYNCS.PHASECHK.TRANS64.TRYWAIT P1, [R2+URZ+0x40], R3 ;  /* 0x00004003020075a7 */ /* 0x000e6400080211ff */
[----:B-1----:R-:W-:Y:S05]  /*6070*/  @!P1 BRA `(.L_x_97) ;  /* 0x0000002000f89947 */ /* 0x002fea0003800000 */
.L_x_96:
[----:B------:R-:W-:Y:S05]  /*6080*/  BSYNC B0 ;  /* 0x0000000000007941 */ /* 0x000fea0003800000 */
.L_x_95:
[----:B------:R-:W-:Y:S01]  /*6090*/  ISETP.NE.AND P1, PT, R104, RZ, PT ;  /* 0x000000ff6800720c */ /* 0x000fe20003f25270 */
[----:B-1----:R-:W-:Y:S02]  /*60a0*/  VIADD R3, R2, 0x50 ;  /* 0x0000005002037836 */ /* 0x002fe40000000000 */
[----:B------:R-:W-:Y:S02]  /*60b0*/  IMAD.U32 R2, RZ, RZ, UR45 ;  /* 0x0000002dff027e24 */ /* 0x000fe4000f8e00ff */
[----:B------:R-:W-:Y:S03]  /*60c0*/  VIADD R92, R92, 0x1 ;  /* 0x000000015c5c7836 */ /* 0x000fe60000000000 */
[----:B------:R-:W-:Y:S05]  /*60d0*/  PRMT R2, R2, 0x654, R3 ;  /* 0x0000065402027816 */ /* 0x000fea0000000003 */
[----:B------:R1:W2:Y:S04]  /*60e0*/  @P1 LDS.128 R72, [R5+UR44+0x200] ;  /* 0x0002002c05481984 */ /* 0x0002a80008000c00 */
[----:B------:R1:W1:Y:S01]  /*60f0*/  @P1 LDS.128 R76, [R0+0x210] ;  /* 0x00021000004c1984 */ /* 0x0002620000000c00 */
[C---:B------:R-:W-:Y:S01]  /*6100*/  ISETP.NE.AND P1, PT, R92.reuse, 0x2, PT ;  /* 0x000000025c00780c */ /* 0x040fe20003f25270 */
[----:B------:R-:W-:Y:S01]  /*6110*/  @!PT LDS RZ, [RZ] ;  /* 0x00000000fffff984 */ /* 0x000fe20000000800 */
[----:B------:R-:W-:Y:S01]  /*6120*/  @!PT LDS RZ, [RZ] ;  /* 0x00000000fffff984 */ /* 0x000fe20000000800 */
[----:B------:R-:W-:Y:S01]  /*6130*/  @!PT LDS RZ, [RZ] ;  /* 0x00000000fffff984 */ /* 0x000fe20000000800 */
[----:B------:R-:W-:Y:S01]  /*6140*/  @!PT LDS RZ, [RZ] ;  /* 0x00000000fffff984 */ /* 0x000fe20000000800 */
[----:B------:R5:W-:Y:S06]  /*6150*/  MEMBAR.ALL.CTA ;  /* 0x0000000000007992 */ /* 0x000bec0000008000 */
[----:B-----5:R-:W5:Y:S01]  /*6160*/  FENCE.VIEW.ASYNC.S ;  /* 0x00000000000073c6 */ /* 0x020f620000000000 */
[----:B------:R-:W-:Y:S02]  /*6170*/  SEL R3, RZ, 0x1, P1 ;  /* 0x00000001ff037807 */ /* 0x000fe40000800000 */
[----:B------:R-:W-:Y:S02]  /*6180*/  SEL R92, R92, RZ, P1 ;  /* 0x000000ff5c5c7207 */ /* 0x000fe40000800000 */
[----:B------:R-:W-:Y:S01]  /*6190*/  LOP3.LUT R90, R90, R3, RZ, 0x3c, !PT ;  /* 0x000000035a5a7212 */ /* 0x000fe200078e3cff */
[----:B-----5:R1:W-:Y:S06]  /*61a0*/  SYNCS.ARRIVE.TRANS64.RED.A1T0 RZ, [R2+URZ], RZ ;  /* 0x000000ff02ff79a7 */ /* 0x0203ec00081004ff */
.L_x_94:
[----:B------:R-:W-:Y:S05]  /*61b0*/  BSYNC B1 ;  /* 0x0000000000017941 */ /* 0x000fea0003800000 */
.L_x_93:
[----:B-1----:R-:W-:Y:S04]  /*61c0*/  SHF.R.U32.HI R0, RZ, 0x15, R39 ;  /* 0x00000015ff007819 */ /* 0x002fe80000011627 */
[----:B------:R-:W-:Y:S01]  /*61d0*/  LOP3.LUT P1, RZ, R0, 0x3, R85, 0x48, !PT ;  /* 0x0000000300ff7812 */ /* 0x000fe20007824855 */
[----:B------:R-:W-:Y:S01]  /*61e0*/  @!UPT UIADD3 URZ, UPT, UPT, URZ, URZ, URZ ;  /* 0x000000fffffff290 */ /* 0x000fe2000fffe0ff */
[----:B----4-:R-:W-:Y:S11]  /*61f0*/  @P0 BRA `(.L_x_98) ;  /* 0x0000000000080947 */ /* 0x010ff60003800000 */
[----:B------:R-:W1:Y:S02]  /*6200*/  SYNCS.PHASECHK.TRANS64.TRYWAIT P0, [R97+URZ+0x90], R4 ;  /* 0x00009004610075a7 */ /* 0x000e6400080011ff */
[----:B-1----:R-:W-:Y:S05]  /*6210*/  @!P0 BRA `(.L_x_99) ;  /* 0x0000002000a48947 */ /* 0x002fea0003800000 */
.L_x_98:
[----:B------:R-:W-:Y:S05]  /*6220*/  @!P1 BRA `(.L_x_100) ;  /* 0x0000000000409947 */ /* 0x000fea0003800000 */
[----:B------:R-:W4:Y:S01]  /*6230*/  LDCU.64 UR8, c[0x4][0x70] ;  /* 0x01000e00ff0877ac */ /* 0x000f220008000a00 */
[----:B------:R-:W-:Y:S01]  /*6240*/  MOV R3, 0x0 ;  /* 0x0000000000037802 */ /* 0x000fe20000000f00 */
[----:B------:R-:W-:Y:S02]  /*6250*/  HFMA2 R12, -RZ, RZ, 0, 5.9604644775390625e-08 ;  /* 0x00000001ff0c7431 */ /* 0x000fe400000001ff */
[----:B------:R-:W-:Y:S02]  /*6260*/  IMAD.MOV.U32 R8, RZ, RZ, 0x192 ;  /* 0x00000192ff087424 */ /* 0x000fe400078e00ff */
[----:B------:R-:W-:Y:S01]  /*6270*/  IMAD.MOV.U32 R13, RZ, RZ, RZ ;  /* 0x000000ffff0d7224 */ /* 0x000fe200078e00ff */
[----:B------:R-:W5:Y:S01]  /*6280*/  LDCU.64 UR6, c[0x4][0x78] ;  /* 0x01000f00ff0677ac */ /* 0x000f620008000a00 */
[----:B------:R-:W2:Y:S01]  /*6290*/  LDC.64 R2, c[0x4][R3] ;  /* 0x0100000003027b82 */ /* 0x000ea20000000a00 */
[----:B------:R-:W3:Y:S01]  /*62a0*/  LDCU.64 UR4, c[0x4][0x10] ;  /* 0x01000200ff0477ac */ /* 0x000ee20008000a00 */
[----:B----4-:R-:W-:Y:S01]  /*62b0*/  MOV R5, UR9 ;  /* 0x0000000900057c02 */ /* 0x010fe20008000f00 */
[----:B-1----:R-:W-:Y:S01]  /*62c0*/  IMAD.U32 R4, RZ, RZ, UR8 ;  /* 0x00000008ff047e24 */ /* 0x002fe2000f8e00ff */
[----:B-----5:R-:W-:Y:S01]  /*62d0*/  MOV R7, UR7 ;  /* 0x0000000700077c02 */ /* 0x020fe20008000f00 */
[----:B------:R-:W-:Y:S01]  /*62e0*/  IMAD.U32 R6, RZ, RZ, UR6 ;  /* 0x00000006ff067e24 */ /* 0x000fe2000f8e00ff */
[----:B---3--:R-:W-:Y:S01]  /*62f0*/  MOV R11, UR5 ;  /* 0x00000005000b7c02 */ /* 0x008fe20008000f00 */
[----:B------:R-:W-:Y:S02]  /*6300*/  IMAD.U32 R10, RZ, RZ, UR4 ;  /* 0x00000004ff0a7e24 */ /* 0x000fe4000f8e00ff */
[----:B------:R-:W-:Y:S07]  /*6310*/  LEPC R20, `(.L_x_100) ;  /* 0x000000001014794e */ /* 0x000fee0000000000 */
[----:B--2---:R-:W-:Y:S05]  /*6320*/  CALL.ABS.NOINC R2 ;  /* 0x0000000002007343 */ /* 0x004fea0003c00000 */
.L_x_100:
[-C--:B--2---:R-:W-:Y:S01]  /*6330*/  F2FP.F16.E4M3.UNPACK_B R42, R72.reuse ;  /* 0x00000048ff2a723e */ /* 0x084fe200020006ff */
[----:B------:R-:W-:Y:S05]  /*6340*/  WARPSYNC.ALL ;  /* 0x0000000000007948 */ /* 0x000fea0003800000 */
[----:B------:R-:W-:Y:S01]  /*6350*/  R2UR UR4, R39 ;  /* 0x00000000270472ca */ /* 0x000fe200000e0000 */
[--C-:B------:R-:W-:Y:S01]  /*6360*/  HADD2.F32 R40, -RZ, R42.reuse.H0_H0 ;  /* 0x2000002aff287230 */ /* 0x100fe20000004100 */
[----:B------:R-:W-:Y:S01]  /*6370*/  F2FP.F16.E4M3.UNPACK_B R43, R72.H1 ;  /* 0x00000048ff2b723e */ /* 0x000fe200030006ff */
[----:B------:R-:W-:Y:S01]  /*6380*/  HADD2.F32 R42, -RZ, R42.H1_H1 ;  /* 0x3000002aff2a7230 */ /* 0x000fe20000004100 */
[-C--:B------:R-:W-:Y:S01]  /*6390*/  F2FP.F16.E4M3.UNPACK_B R45, R73.reuse ;  /* 0x00000049ff2d723e */ /* 0x080fe200020006ff */
[----:B------:R-:W-:Y:S01]  /*63a0*/  BSSY.RECONVERGENT B0, `(.L_x_101) ;  /* 0x0000099000007945 */ /* 0x000fe20003800200 */
[----:B------:R-:W-:Y:S01]  /*63b0*/  F2FP.F16.E4M3.UNPACK_B R47, R73.H1 ;  /* 0x00000049ff2f723e */ /* 0x000fe200030006ff */
[--C-:B------:R-:W-:Y:S01]  /*63c0*/  HADD2.F32 R44, -RZ, R43.reuse.H0_H0 ;  /* 0x2000002bff2c7230 */ /* 0x100fe20000004100 */
[-C--:B------:R-:W-:Y:S01]  /*63d0*/  F2FP.F16.E4M3.UNPACK_B R49, R74.reuse ;  /* 0x0000004aff31723e */ /* 0x080fe200020006ff */
[----:B------:R-:W-:Y:S01]  /*63e0*/  HADD2.F32 R46, -RZ, R43.H1_H1 ;  /* 0x3000002bff2e7230 */ /* 0x000fe20000004100 */
[----:B------:R-:W-:Y:S01]  /*63f0*/  F2FP.F16.E4M3.UNPACK_B R51, R74.H1 ;  /* 0x0000004aff33723e */ /* 0x000fe200030006ff */
[--C-:B------:R-:W-:Y:S01]  /*6400*/  HADD2.F32 R43, -RZ, R45.reuse.H0_H0 ;  /* 0x2000002dff2b7230 */ /* 0x100fe20000004100 */
[----:B------:R-:W-:Y:S01]  /*6410*/  F2FP.F16.E4M3.UNPACK_B R53, R75 ;  /* 0x0000004bff35723e */ /* 0x000fe200020006ff */
[----:B-1----:R-:W-:Y:S01]  /*6420*/  LDTM.16dp32bit_t0_t15.x32 R4, tmem[UR4] ;  /* 0x00000004000479ee */ /* 0x002fe20008a80000 */
[----:B------:R-:W3:Y:S01]  /*6430*/  LDTM.16dp32bit_t16_t31.x32 R4, tmem[UR4+0x20] ;  /* 0x00002004000479ee */ /* 0x000ee20008aa0000 */
[----:B------:R-:W-:Y:S01]  /*6440*/  IADD3 R106, PT, PT, R71, UR44, RZ ;  /* 0x0000002c476a7c10 */ /* 0x000fe2000fffe0ff */
[----:B------:R-:W-:Y:S01]  /*6450*/  HADD2.F32 R48, -RZ, R45.H1_H1 ;  /* 0x3000002dff307230 */ /* 0x000fe20000004100 */
[----:B------:R-:W-:Y:S01]  /*6460*/  SHF.L.U32 R105, R89, 0x4, RZ ;  /* 0x0000000459697819 */ /* 0x000fe200000006ff */
[----:B------:R-:W-:Y:S01]  /*6470*/  HADD2.F32 R52, -RZ, R49.H1_H1 ;  /* 0x30000031ff347230 */ /* 0x000fe20000004100 */
[----:B------:R-:W-:Y:S01]  /*6480*/  ISETP.NE.AND P6, PT, R98, RZ, PT ;  /* 0x000000ff6200720c */ /* 0x000fe20003fc5270 */
[----:B------:R-:W-:Y:S01]  /*6490*/  HADD2.F32 R56, -RZ, R53.H1_H1 ;  /* 0x30000035ff387230 */ /* 0x000fe20000004100 */
[----:B------:R-:W-:Y:S01]  /*64a0*/  IADD3 R98, PT, PT, R106, R105, RZ ;  /* 0x000000696a627210 */ /* 0x000fe20007ffe0ff */
[--C-:B------:R-:W-:Y:S01]  /*64b0*/  HADD2.F32 R45, -RZ, R47.reuse.H0_H0 ;  /* 0x2000002fff2d7230 */ /* 0x100fe20000004100 */
[----:B------:R-:W-:Y:S01]  /*64c0*/  F2FP.F16.E4M3.UNPACK_B R55, R75.H1 ;  /* 0x0000004bff37723e */ /* 0x000fe200030006ff */
[----:B------:R-:W-:Y:S01]  /*64d0*/  HADD2.F32 R50, -RZ, R47.H1_H1 ;  /* 0x3000002fff327230 */ /* 0x000fe20000004100 */
[-C--:B------:R-:W-:Y:S01]  /*64e0*/  F2FP.F16.E4M3.UNPACK_B R57, R76.reuse ;  /* 0x0000004cff39723e */ /* 0x080fe200020006ff */
[----:B------:R-:W-:Y:S01]  /*64f0*/  HADD2.F32 R47, -RZ, R49.H0_H0 ;  /* 0x20000031ff2f7230 */ /* 0x000fe20000004100 */
[----:B------:R-:W-:Y:S01]  /*6500*/  F2FP.F16.E4M3.UNPACK_B R59, R76.H1 ;  /* 0x0000004cff3b723e */ /* 0x000fe200030006ff */
[----:B------:R-:W-:Y:S01]  /*6510*/  HADD2.F32 R49, -RZ, R51.H0_H0 ;  /* 0x20000033ff317230 */ /* 0x000fe20000004100 */
[-C--:B------:R-:W-:Y:S01]  /*6520*/  F2FP.F16.E4M3.UNPACK_B R61, R77.reuse ;  /* 0x0000004dff3d723e */ /* 0x080fe200020006ff */
[----:B------:R-:W-:Y:S01]  /*6530*/  HADD2.F32 R60, -RZ, R57.H1_H1 ;  /* 0x30000039ff3c7230 */ /* 0x000fe20000004100 */
[----:B------:R-:W-:Y:S01]  /*6540*/  F2FP.F16.E4M3.UNPACK_B R63, R77.H1 ;  /* 0x0000004dff3f723e */ /* 0x000fe200030006ff */
[----:B------:R-:W-:Y:S01]  /*6550*/  HADD2.F32 R54, -RZ, R51.H1_H1 ;  /* 0x30000033ff367230 */ /* 0x000fe20000004100 */
[-C--:B------:R-:W-:Y:S01]  /*6560*/  F2FP.F16.E4M3.UNPACK_B R65, R78.reuse ;  /* 0x0000004eff41723e */ /* 0x080fe200020006ff */
[----:B------:R-:W-:Y:S01]  /*6570*/  HADD2.F32 R51, -RZ, R53.H0_H0 ;  /* 0x20000035ff337230 */ /* 0x000fe20000004100 */
[----:B------:R-:W-:Y:S01]  /*6580*/  F2FP.F16.E4M3.UNPACK_B R67, R78.H1 ;  /* 0x0000004eff43723e */ /* 0x000fe200030006ff */
[----:B------:R-:W-:Y:S01]  /*6590*/  HADD2.F32 R64, -RZ, R61.H1_H1 ;  /* 0x3000003dff407230 */ /* 0x000fe20000004100 */
[----:B------:R-:W-:Y:S01]  /*65a0*/  ISETP.NE.AND P0, PT, R96, RZ, PT ;  /* 0x000000ff6000720c */ /* 0x000fe20003f05270 */
[C---:B---3--:R-:W-:Y:S01]  /*65b0*/  FMUL R0, R38.reuse, R4 ;  /* 0x0000000426007220 */ /* 0x048fe20000400000 */
[C---:B------:R-:W-:Y:S01]  /*65c0*/  FMUL R2, R38.reuse, R5 ;  /* 0x0000000526027220 */ /* 0x040fe20000400000 */
[C---:B------:R-:W-:Y:S01]  /*65d0*/  FMUL R4, R38.reuse, R8 ;  /* 0x0000000826047220 */ /* 0x040fe20000400000 */
[C---:B------:R-:W-:Y:S01]  /*65e0*/  FMUL R5, R38.reuse, R9 ;  /* 0x0000000926057220 */ /* 0x040fe20000400000 */
[C---:B------:R-:W-:Y:S01]  /*65f0*/  FFMA R0, R41.reuse, R40, R0 ;  /* 0x0000002829007223 */ /* 0x040fe20000000000 */
[C---:B------:R-:W-:Y:S01]  /*6600*/  FFMA R2, R41.reuse, R42, R2 ;  /* 0x0000002a29027223 */ /* 0x040fe20000000002 */
[C---:B------:R-:W-:Y:S01]  /*6610*/  FMUL R8, R38.reuse, R12 ;  /* 0x0000000c26087220 */ /* 0x040fe20000400000 */
[C---:B------:R-:W-:Y:S01]  /*6620*/  FMUL R9, R38.reuse, R13 ;  /* 0x0000000d26097220 */ /* 0x040fe20000400000 */
[C---:B------:R-:W-:Y:S01]  /*6630*/  FMUL R12, R38.reuse, R16 ;  /* 0x00000010260c7220 */ /* 0x040fe20000400000 */
[C---:B------:R-:W-:Y:S01]  /*6640*/  FMUL R13, R38.reuse, R17 ;  /* 0x00000011260d7220 */ /* 0x040fe20000400000 */
[C---:B------:R-:W-:Y:S01]  /*6650*/  FMUL R16, R38.reuse, R20 ;  /* 0x0000001426107220 */ /* 0x040fe20000400000 */
[C---:B------:R-:W-:Y:S01]  /*6660*/  FMUL R17, R38.reuse, R21 ;  /* 0x0000001526117220 */ /* 0x040fe20000400000 */
[C---:B------:R-:W-:Y:S01]  /*6670*/  FMUL R20, R38.reuse, R24 ;  /* 0x0000001826147220 */ /* 0x040fe20000400000 */
[C---:B------:R-:W-:Y:S01]  /*6680*/  FMUL R21, R38.reuse, R25 ;  /* 0x0000001926157220 */ /* 0x040fe20000400000 */
[----:B------:R-:W-:Y:S02]  /*6690*/  HADD2.F32 R68, -RZ, R65.H1_H1 ;  /* 0x30000041ff447230 */ /* 0x000fe40000004100 */
        /* <DEDUP_REMOVED lines=8> */
[C---:B------:R-:W-:Y:S01]  /*6720*/  FFMA R3, R41.reuse, R44, R3 ;  /* 0x0000002c29037223 */ /* 0x040fe20000000003 */
[C---:B------:R-:W-:Y:S01]  /*6730*/  FFMA R7, R41.reuse, R46, R7 ;  /* 0x0000002e29077223 */ /* 0x040fe20000000007 */
[C---:B------:R-:W-:Y:S01]  /*6740*/  FFMA R4, R41.reuse, R43, R4 ;  /* 0x0000002b29047223 */ /* 0x040fe20000000004 */
[----:B------:R-:W-:Y:S01]  /*6750*/  F2FP.F16.E4M3.UNPACK_B R40, R79 ;  /* 0x0000004fff28723e */ /* 0x000fe200020006ff */
[C---:B------:R-:W-:Y:S01]  /*6760*/  FFMA R5, R41.reuse, R48, R5 ;  /* 0x0000003029057223 */ /* 0x040fe20000000005 */
[C---:B------:R-:W-:Y:S01]  /*6770*/  FFMA R6, R41.reuse, R45, R6 ;  /* 0x0000002d29067223 */ /* 0x040fe20000000006 */
[----:B------:R-:W-:Y:S01]  /*6780*/  F2FP.F16.E4M3.UNPACK_B R42, R79.H1 ;  /* 0x0000004fff2a723e */ /* 0x000fe200030006ff */
[C---:B------:R-:W-:Y:S01]  /*6790*/  FFMA R11, R41.reuse, R50, R11 ;  /* 0x00000032290b7223 */ /* 0x040fe2000000000b */
[----:B------:R-:W-:Y:S01]  /*67a0*/  FFMA R8, R41, R47, R8 ;  /* 0x0000002f29087223 */ /* 0x000fe20000000008 */
[----:B------:R-:W-:Y:S01]  /*67b0*/  F2FP.SATFINITE.E4M3.F32.PACK_AB_MERGE_C R101, R7, R3, RZ ;  /* 0x000000030765723e */ /* 0x000fe200048070ff */
[C---:B------:R-:W-:Y:S01]  /*67c0*/  FFMA R9, R41.reuse, R52, R9 ;  /* 0x0000003429097223 */ /* 0x040fe20000000009 */
[----:B------:R-:W-:Y:S01]  /*67d0*/  FMUL R10, R38, R14 ;  /* 0x0000000e260a7220 */ /* 0x000fe20000400000 */
[----:B------:R-:W-:Y:S01]  /*67e0*/  LEA R106, R92, UR44, 0x3 ;  /* 0x0000002c5c6a7c11 */ /* 0x000fe2000f8e18ff */
[----:B------:R-:W-:Y:S01]  /*67f0*/  FMUL R15, R38, R15 ;  /* 0x0000000f260f7220 */ /* 0x000fe20000400000 */
[--C-:B------:R-:W-:Y:S01]  /*6800*/  HADD2.F32 R53, -RZ, R55.reuse.H0_H0 ;  /* 0x20000037ff357230 */ /* 0x100fe20000004100 */
[----:B------:R-:W-:Y:S01]  /*6810*/  F2FP.SATFINITE.E4M3.F32.PACK_AB_MERGE_C R100, R2, R0, R101 ;  /* 0x000000000264723e */ /* 0x000fe20004807065 */
[----:B------:R-:W-:Y:S01]  /*6820*/  FFMA R10, R41, R49, R10 ;  /* 0x00000031290a7223 */ /* 0x000fe2000000000a */
[----:B------:R-:W-:Y:S01]  /*6830*/  F2FP.SATFINITE.E4M3.F32.PACK_AB_MERGE_C R101, R11, R6, RZ ;  /* 0x000000060b65723e */ /* 0x000fe200048070ff */
[C---:B------:R-:W-:Y:S01]  /*6840*/  FFMA R15, R41.reuse, R54, R15 ;  /* 0x00000036290f7223 */ /* 0x040fe2000000000f */
[C---:B------:R-:W-:Y:S01]  /*6850*/  FFMA R12, R41.reuse, R51, R12 ;  /* 0x00000033290c7223 */ /* 0x040fe2000000000c */
[----:B------:R-:W-:Y:S01]  /*6860*/  FFMA R13, R41, R56, R13 ;  /* 0x00000038290d7223 */ /* 0x000fe2000000000d */
[----:B------:R-:W-:Y:S01]  /*6870*/  F2FP.SATFINITE.E4M3.F32.PACK_AB_MERGE_C R101, R5, R4, R101 ;  /* 0x000000040565723e */ /* 0x000fe20004807065 */
[----:B------:R-:W-:Y:S01]  /*6880*/  HADD2.F32 R58, -RZ, R55.H1_H1 ;  /* 0x30000037ff3a7230 */ /* 0x000fe20000004100 */
[----:B------:R-:W-:Y:S01]  /*6890*/  F2FP.SATFINITE.E4M3.F32.PACK_AB_MERGE_C R102, R15, R10, RZ ;  /* 0x0000000a0f66723e */ /* 0x000fe200048070ff */
[----:B------:R-:W-:Y:S02]  /*68a0*/  HADD2.F32 R55, -RZ, R57.H0_H0 ;  /* 0x20000039ff377230 */ /* 0x000fe40000004100 */
[C---:B------:R-:W-:Y:S01]  /*68b0*/  FMUL R14, R38.reuse, R18 ;  /* 0x00000012260e7220 */ /* 0x040fe20000400000 */
[C---:B------:R-:W-:Y:S01]  /*68c0*/  FMUL R19, R38.reuse, R19 ;  /* 0x0000001326137220 */ /* 0x040fe20000400000 */
[--C-:B------:R-:W-:Y:S02]  /*68d0*/  HADD2.F32 R57, -RZ, R59.reuse.H0_H0 ;  /* 0x2000003bff397230 */ /* 0x100fe40000004100 */
[C---:B------:R-:W-:Y:S01]  /*68e0*/  FMUL R18, R38.reuse, R22 ;  /* 0x0000001626127220 */ /* 0x040fe20000400000 */
[C---:B------:R-:W-:Y:S01]  /*68f0*/  FFMA R14, R41.reuse, R53, R14 ;  /* 0x00000035290e7223 */ /* 0x040fe2000000000e */
[----:B------:R-:W-:Y:S02]  /*6900*/  HADD2.F32 R62, -RZ, R59.H1_H1 ;  /* 0x3000003bff3e7230 */ /* 0x000fe40000004100 */
[C---:B------:R-:W-:Y:S01]  /*6910*/  FFMA R19, R41.reuse, R58, R19 ;  /* 0x0000003a29137223 */ /* 0x040fe20000000013 */
[----:B------:R-:W-:Y:S02]  /*6920*/  HADD2.F32 R59, -RZ, R61.H0_H0 ;  /* 0x2000003dff3b7230 */ /* 0x000fe40000004100 */
[C---:B------:R-:W-:Y:S01]  /*6930*/  FMUL R23, R38.reuse, R23 ;  /* 0x0000001726177220 */ /* 0x040fe20000400000 */
[C---:B------:R-:W-:Y:S01]  /*6940*/  FFMA R16, R41.reuse, R55, R16 ;  /* 0x0000003729107223 */ /* 0x040fe20000000010 */
[C---:B------:R-:W-:Y:S01]  /*6950*/  FFMA R17, R41.reuse, R60, R17 ;  /* 0x0000003c29117223 */ /* 0x040fe20000000011 */
[--C-:B------:R-:W-:Y:S02]  /*6960*/  HADD2.F32 R61, -RZ, R63.reuse.H0_H0 ;  /* 0x2000003fff3d7230 */ /* 0x100fe40000004100 */
[C---:B------:R-:W-:Y:S01]  /*6970*/  FFMA R18, R41.reuse, R57, R18 ;  /* 0x0000003929127223 */ /* 0x040fe20000000012 */
[----:B------:R-:W-:Y:S02]  /*6980*/  HADD2.F32 R66, -RZ, R63.H1_H1 ;  /* 0x3000003fff427230 */ /* 0x000fe40000004100 */
[C---:B------:R-:W-:Y:S01]  /*6990*/  FMUL R22, R38.reuse, R26 ;  /* 0x0000001a26167220 */ /* 0x040fe20000400000 */
[----:B------:R-:W-:Y:S02]  /*69a0*/  HADD2.F32 R63, -RZ, R65.H0_H0 ;  /* 0x20000041ff3f7230 */ /* 0x000fe40000004100 */
[C---:B------:R-:W-:Y:S01]  /*69b0*/  FFMA R23, R41.reuse, R62, R23 ;  /* 0x0000003e29177223 */ /* 0x040fe20000000017 */
[C---:B------:R-:W-:Y:S01]  /*69c0*/  FMUL R27, R38.reuse, R27 ;  /* 0x0000001b261b7220 */ /* 0x040fe20000400000 */
[C---:B------:R-:W-:Y:S01]  /*69d0*/  FFMA R20, R41.reuse, R59, R20 ;  /* 0x0000003b29147223 */ /* 0x040fe20000000014 */
[C---:B------:R-:W-:Y:S01]  /*69e0*/  FFMA R21, R41.reuse, R64, R21 ;  /* 0x0000004029157223 */ /* 0x040fe20000000015 */
[--C-:B------:R-:W-:Y:S02]  /*69f0*/  HADD2.F32 R65, -RZ, R67.reuse.H0_H0 ;  /* 0x20000043ff417230 */ /* 0x100fe40000004100 */
[C---:B------:R-:W-:Y:S01]  /*6a00*/  FFMA R22, R41.reuse, R61, R22 ;  /* 0x0000003d29167223 */ /* 0x040fe20000000016 */
[----:B------:R-:W-:Y:S02]  /*6a10*/  HADD2.F32 R70, -RZ, R67.H1_H1 ;  /* 0x30000043ff467230 */ /* 0x000fe40000004100 */
[C---:B------:R-:W-:Y:S01]  /*6a20*/  FMUL R26, R38.reuse, R30 ;  /* 0x0000001e261a7220 */ /* 0x040fe20000400000 */
[--C-:B------:R-:W-:Y:S02]  /*6a30*/  HADD2.F32 R67, -RZ, R40.reuse.H0_H0 ;  /* 0x20000028ff437230 */ /* 0x100fe40000004100 */
[C---:B------:R-:W-:Y:S01]  /*6a40*/  FFMA R27, R41.reuse, R66, R27 ;  /* 0x00000042291b7223 */ /* 0x040fe2000000001b */
[C---:B------:R-:W-:Y:S01]  /*6a50*/  FMUL R31, R38.reuse, R31 ;  /* 0x0000001f261f7220 */ /* 0x040fe20000400000 */
[C---:B------:R-:W-:Y:S01]  /*6a60*/  FFMA R24, R41.reuse, R63, R24 ;  /* 0x0000003f29187223 */ /* 0x040fe20000000018 */
[----:B------:R-:W-:Y:S02]  /*6a70*/  HADD2.F32 R40, -RZ, R40.H1_H1 ;  /* 0x30000028ff287230 */ /* 0x000fe40000004100 */
[C---:B------:R-:W-:Y:S01]  /*6a80*/  FFMA R25, R41.reuse, R68, R25 ;  /* 0x0000004429197223 */ /* 0x040fe20000000019 */
[--C-:B------:R-:W-:Y:S02]  /*6a90*/  HADD2.F32 R69, -RZ, R42.reuse.H0_H0 ;  /* 0x2000002aff457230 */ /* 0x100fe40000004100 */
[C---:B------:R-:W-:Y:S01]  /*6aa0*/  FFMA R26, R41.reuse, R65, R26 ;  /* 0x00000041291a7223 */ /* 0x040fe2000000001a */
[----:B------:R-:W-:Y:S02]  /*6ab0*/  HADD2.F32 R42, -RZ, R42.H1_H1 ;  /* 0x3000002aff2a7230 */ /* 0x000fe40000004100 */
[C---:B------:R-:W-:Y:S01]  /*6ac0*/  FMUL R30, R38.reuse, R34 ;  /* 0x00000022261e7220 */ /* 0x040fe20000400000 */
[----:B------:R-:W-:Y:S01]  /*6ad0*/  FFMA R31, R41, R70, R31 ;  /* 0x00000046291f7223 */ /* 0x000fe2000000001f */
[----:B------:R-:W-:Y:S01]  /*6ae0*/  FMUL R35, R38, R35 ;  /* 0x0000002326237220 */ /* 0x000fe20000400000 */
[----:B------:R-:W-:Y:S01]  /*6af0*/  F2FP.SATFINITE.E4M3.F32.PACK_AB_MERGE_C R103, R19, R14, RZ ;  /* 0x0000000e1367723e */ /* 0x000fe200048070ff */
[C---:B------:R-:W-:Y:S01]  /*6b00*/  FFMA R28, R41.reuse, R67, R28 ;  /* 0x00000043291c7223 */ /* 0x040fe2000000001c */
[C---:B------:R-:W-:Y:S01]  /*6b10*/  FFMA R29, R41.reuse, R40, R29 ;  /* 0x00000028291d7223 */ /* 0x040fe2000000001d */
[C---:B------:R-:W-:Y:S01]  /*6b20*/  FFMA R30, R41.reuse, R69, R30 ;  /* 0x00000045291e7223 */ /* 0x040fe2000000001e */
[----:B------:R-:W-:Y:S01]  /*6b30*/  FFMA R35, R41, R42, R35 ;  /* 0x0000002a29237223 */ /* 0x000fe20000000023 */
[----:B------:R-:W-:Y:S02]  /*6b40*/  F2FP.SATFINITE.E4M3.F32.PACK_AB_MERGE_C R102, R9, R8, R102 ;  /* 0x000000080966723e */ /* 0x000fe40004807066 */
[----:B------:R-:W-:Y:S02]  /*6b50*/  F2FP.SATFINITE.E4M3.F32.PACK_AB_MERGE_C R103, R13, R12, R103 ;  /* 0x0000000c0d67723e */ /* 0x000fe40004807067 */
[----:B------:R-:W-:Y:S02]  /*6b60*/  F2FP.SATFINITE.E4M3.F32.PACK_AB_MERGE_C R108, R23, R18, RZ ;  /* 0x00000012176c723e */ /* 0x000fe400048070ff */
[----:B------:R-:W-:Y:S01]  /*6b70*/  F2FP.SATFINITE.E4M3.F32.PACK_AB_MERGE_C R109, R27, R22, RZ ;  /* 0x000000161b6d723e */ /* 0x000fe200048070ff */
[----:B------:R1:W-:Y:S01]  /*6b80*/  STS.128 [R71+UR44+0x2200], R100 ;  /* 0x0022006447007988 */ /* 0x0003e20008000c2c */
[----:B------:R-:W-:Y:S02]  /*6b90*/  F2FP.SATFINITE.E4M3.F32.PACK_AB_MERGE_C R107, R31, R26, RZ ;  /* 0x0000001a1f6b723e */ /* 0x000fe400048070ff */
[----:B------:R-:W-:Y:S02]  /*6ba0*/  F2FP.SATFINITE.E4M3.F32.PACK_AB_MERGE_C R112, R35, R30, RZ ;  /* 0x0000001e2370723e */ /* 0x000fe400048070ff */
[----:B------:R-:W-:Y:S02]  /*6bb0*/  F2FP.SATFINITE.E4M3.F32.PACK_AB_MERGE_C R108, R17, R16, R108 ;  /* 0x00000010116c723e */ /* 0x000fe4000480706c */
[----:B------:R-:W-:Y:S02]  /*6bc0*/  F2FP.SATFINITE.E4M3.F32.PACK_AB_MERGE_C R109, R21, R20, R109 ;  /* 0x00000014156d723e */ /* 0x000fe4000480706d */
[----:B------:R-:W-:Y:S02]  /*6bd0*/  F2FP.SATFINITE.E4M3.F32.PACK_AB_MERGE_C R110, R25, R24, R107 ;  /* 0x00000018196e723e */ /* 0x000fe4000480706b */
[----:B------:R-:W-:Y:S02]  /*6be0*/  F2FP.SATFINITE.E4M3.F32.PACK_AB_MERGE_C R111, R29, R28, R112 ;  /* 0x0000001c1d6f723e */ /* 0x000fe40004807070 */
[----:B------:R-:W-:Y:S03]  /*6bf0*/  @P6 SHF.L.U32 R107, R90, 0x1f, RZ ;  /* 0x0000001f5a6b6819 */ /* 0x000fe600000006ff */
[----:B------:R1:W-:Y:S01]  /*6c00*/  STS.128 [R98+0x2210], R108 ;  /* 0x0022106c62007388 */ /* 0x0003e20000000c00 */
[----:B------:R-:W-:Y:S01]  /*6c10*/  @!PT LDS RZ, [RZ] ;  /* 0x00000000fffff984 */ /* 0x000fe20000000800 */
[----:B------:R-:W-:Y:S01]  /*6c20*/  @!PT LDS RZ, [RZ] ;  /* 0x00000000fffff984 */ /* 0x000fe20000000800 */
[----:B------:R-:W-:Y:S01]  /*6c30*/  @!PT LDS RZ, [RZ] ;  /* 0x00000000fffff984 */ /* 0x000fe20000000800 */
[----:B------:R-:W-:Y:S01]  /*6c40*/  @!PT LDS RZ, [RZ] ;  /* 0x00000000fffff984 */ /* 0x000fe20000000800 */
[----:B------:R2:W-:Y:S07]  /*6c50*/  MEMBAR.ALL.CTA ;  /* 0x0000000000007992 */ /* 0x0005ee0000008000 */
[----:B--2---:R-:W2:Y:S02]  /*6c60*/  FENCE.VIEW.ASYNC.S ;  /* 0x00000000000073c6 */ /* 0x004ea40000000000 */
[----:B--2---:R-:W-:Y:S06]  /*6c70*/  BAR.SYNC.DEFER_BLOCKING 0x1, 0x80 ;  /* 0x0042000000007b1d */ /* 0x004fec0000010000 */
[----:B------:R-:W-:Y:S05]  /*6c80*/  @P0 BRA `(.L_x_102) ;  /* 0x0000000000280947 */ /* 0x000fea0003800000 */
[----:B------:R-:W2:Y:S01]  /*6c90*/  LDCU.64 UR6, c[0x0][0x348] ;  /* 0x00006900ff0677ac */ /* 0x000ea20008000a00 */
[----:B------:R-:W-:Y:S01]  /*6ca0*/  UIADD3 UR4, UPT, UPT, UR44, 0x2200, URZ ;  /* 0x000022002c047890 */ /* 0x000fe2000fffe0ff */
[----:B------:R-:W-:Y:S05]  /*6cb0*/  UMOV UR51, UR36 ;  /* 0x0000002400337c82 */ /* 0x000fea0008000000 */
[----:B------:R-:W-:Y:S04]  /*6cc0*/  MOV R95, UR4 ;  /* 0x00000004005f7c02 */ /* 0x000fe80008000f00 */
[----:B------:R-:W-:Y:S01]  /*6cd0*/  R2UR UR48, R95 ;  /* 0x000000005f3072ca */ /* 0x000fe200000e0000 */
[----:B--2---:R-:W-:Y:S04]  /*6ce0*/  UIADD3 UR4, UP0, UPT, UR6, 0x680, URZ ;  /* 0x0000068006047890 */ /* 0x004fe8000ff1e0ff */
[----:B------:R-:W-:Y:S09]  /*6cf0*/  UIADD3.X UR5, UPT, UPT, URZ, UR7, URZ, UP0, !UPT ;  /* 0x00000007ff057290 */ /* 0x000ff200087fe4ff */
[----:B------:R2:W-:Y:S01]  /*6d00*/  UTMASTG.3D [UR48], [UR4] ;  /* 0x00000030040073b5 */ /* 0x0005e20008010000 */
[----:B------:R0:W-:Y:S01]  /*6d10*/  UTMACMDFLUSH ;  /* 0x00000000000079b7 */ /* 0x0001e20000000000 */
[----:B--2---:R-:W-:Y:S04]  /*6d20*/  DEPBAR.LE SB0, 0x1 ;  /* 0x000080400000791a */ /* 0x004fe80000000000 */
.L_x_102:
[----:B------:R-:W-:Y:S05]  /*6d30*/  BSYNC.RECONVERGENT B0 ;  /* 0x0000000000007941 */ /* 0x000fea0003800200 */
.L_x_101:
[----:B------:R-:W-:Y:S06]  /*6d40*/  BAR.SYNC.DEFER_BLOCKING 0x1, 0x80 ;  /* 0x0042000000007b1d */ /* 0x000fec0000010000 */
[----:B------:R-:W2:Y:S01]  /*6d50*/  @P6 SYNCS.PHASECHK.TRANS64.TRYWAIT P0, [R106+URZ+0x40], R107 ;  /* 0x0000406b6a0065a7 */ /* 0x000ea200080011ff */
[----:B------:R-:W-:Y:S01]  /*6d60*/  BSSY B1, `(.L_x_103) ;  /* 0x0000020000017945 */ /* 0x000fe20003800000 */
[----:B--2---:R-:W-:Y:S03]  /*6d70*/  @P6 SEL R99, RZ, 0x1, !P0 ;  /* 0x00000001ff636807 */ /* 0x004fe60004000000 */
[----:B------:R-:W-:Y:S05]  /*6d80*/  @!P6 BRA `(.L_x_104) ;  /* 0x000000000074e947 */ /* 0x000fea0003800000 */
[----:B------:R-:W-:Y:S01]  /*6d90*/  ISETP.NE.AND P1, PT, R104, RZ, PT ;  /* 0x000000ff6800720c */ /* 0x000fe20003f25270 */
[----:B------:R-:W-:Y:S01]  /*6da0*/  BSSY B0, `(.L_x_105) ;  /* 0x0000009000007945 */ /* 0x000fe20003800000 */
[----:B------:R-:W-:Y:S11]  /*6db0*/  ISETP.NE.AND P0, PT, R99, RZ, PT ;  /* 0x000000ff6300720c */ /* 0x000ff60003f05270 */
[----:B------:R-:W-:Y:S05]  /*6dc0*/  @P1 IMAD R0, R92, 0x1000, R71 ;  /* 0x000010005c001824 */ /* 0x000fea00078e0247 */
[----:B------:R-:W-:Y:S05]  /*6dd0*/  @P1 IADD3 R2, PT, PT, R0, UR44, RZ ;  /* 0x0000002c00021c10 */ /* 0x000fea000fffe0ff */
[----:B------:R-:W-:Y:S01]  /*6de0*/  @P1 IMAD.IADD R2, R2, 0x1, R105 ;  /* 0x0000000102021824 */ /* 0x000fe200078e0269 */
[----:B------:R-:W-:Y:S06]  /*6df0*/  @P0 BRA `(.L_x_106) ;  /* 0x00000000000c0947 */ /* 0x000fec0003800000 */
[----:B------:R-:W-:Y:S04]  /*6e00*/  SHF.L.U32 R3, R90, 0x1f, RZ ;  /* 0x0000001f5a037819 */ /* 0x000fe800000006ff */
[----:B------:R-:W2:Y:S02]  /*6e10*/  SYNCS.PHASECHK.TRANS64.TRYWAIT P0, [R106+URZ+0x40], R3 ;  /* 0x000040036a0075a7 */ /* 0x000ea400080011ff */
[----:B--2---:R-:W-:Y:S05]  /*6e20*/  @!P0 BRA `(.L_x_107) ;  /* 0x0000001400b48947 */ /* 0x004fea0003800000 */
.L_x_106:
[----:B------:R-:W-:Y:S05]  /*6e30*/  BSYNC B0 ;  /* 0x0000000000007941 */ /* 0x000fea0003800000 */
.L_x_105:
[----:B------:R-:W-:Y:S01]  /*6e40*/  ISETP.NE.AND P0, PT, R104, RZ, PT ;  /* 0x000000ff6800720c */ /* 0x000fe20003f05270 */
[----:B--2---:R-:W-:Y:S02]  /*6e50*/  VIADD R106, R106, 0x50 ;  /* 0x000000506a6a7836 */ /* 0x004fe40000000000 */
[----:B------:R-:W-:Y:S02]  /*6e60*/  IMAD.U32 R3, RZ, RZ, UR45 ;  /* 0x0000002dff037e24 */ /* 0x000fe4000f8e00ff */
[----:B------:R-:W-:Y:S03]  /*6e70*/  VIADD R92, R92, 0x1 ;  /* 0x000000015c5c7836 */ /* 0x000fe60000000000 */
[----:B------:R-:W-:Y:S05]  /*6e80*/  PRMT R3, R3, 0x654, R106 ;  /* 0x0000065403037816 */ /* 0x000fea000000006a */
[----:B------:R2:W3:Y:S04]  /*6e90*/  @P0 LDS.128 R72, [R0+UR44+0x200] ;  /* 0x0002002c00480984 */ /* 0x0004e80008000c00 */
[----:B------:R2:W4:Y:S01]  /*6ea0*/  @P0 LDS.128 R76, [R2+0x210] ;  /* 0x00021000024c0984 */ /* 0x0005220000000c00 */
[C---:B------:R-:W-:Y:S01]  /*6eb0*/  ISETP.NE.AND P0, PT, R92.reuse, 0x2, PT ;  /* 0x000000025c00780c */ /* 0x040fe20003f05270 */
[----:B------:R-:W-:Y:S01]  /*6ec0*/  @!PT LDS RZ, [RZ] ;  /* 0x00000000fffff984 */ /* 0x000fe20000000800 */
[----:B------:R-:W-:Y:S01]  /*6ed0*/  @!PT LDS RZ, [RZ] ;  /* 0x00000000fffff984 */ /* 0x000fe20000000800 */
[----:B------:R-:W-:Y:S01]  /*6ee0*/  @!PT LDS RZ, [RZ] ;  /* 0x00000000fffff984 */ /* 0x000fe20000000800 */
[----:B------:R-:W-:Y:S01]  /*6ef0*/  @!PT LDS RZ, [RZ] ;  /* 0x00000000fffff984 */ /* 0x000fe20000000800 */
[----:B------:R5:W-:Y:S06]  /*6f00*/  MEMBAR.ALL.CTA ;  /* 0x0000000000007992 */ /* 0x000bec0000008000 */
[----:B-----5:R-:W5:Y:S01]  /*6f10*/  FENCE.VIEW.ASYNC.S ;  /* 0x00000000000073c6 */ /* 0x020f620000000000 */
[----:B------:R-:W-:Y:S01]  /*6f20*/  SEL R92, R92, RZ, P0 ;  /* 0x000000ff5c5c7207 */ /* 0x000fe20000000000 */
[----:B-----5:R5:W-:Y:S02]  /*6f30*/  SYNCS.ARRIVE.TRANS64.RED.A1T0 RZ, [R3+URZ], RZ ;  /* 0x000000ff03ff79a7 */ /* 0x020be400081004ff */
[----:B-----5:R-:W-:Y:S04]  /*6f40*/  SEL R3, RZ, 0x1, P0 ;  /* 0x00000001ff037807 */ /* 0x020fe80000000000 */
[----:B--23--:R-:W-:Y:S02]  /*6f50*/  LOP3.LUT R90, R90, R3, RZ, 0x3c, !PT ;  /* 0x000000035a5a7212 */ /* 0x00cfe400078e3cff */
.L_x_104:
[----:B------:R-:W-:Y:S05]  /*6f60*/  BSYNC B1 ;  /* 0x0000000000017941 */ /* 0x000fea0003800000 */
.L_x_103:
[----:B------:R-:W-:Y:S05]  /*6f70*/  VIADD R0, R39, 0x40 ;  /* 0x0000004027007836 */ /* 0x000fea0000000000 */
[----:B------:R-:W-:Y:S04]  /*6f80*/  SHF.R.U32.HI R0, RZ, 0x15, R0 ;  /* 0x00000015ff007819 */ /* 0x000fe80000011600 */
[----:B------:R-:W-:Y:S11]  /*6f90*/  LOP3.LUT P0, RZ, R0, 0x3, R85, 0x48, !PT ;  /* 0x0000000300ff7812 */ /* 0x000ff60007804855 */
[----:B------:R-:W-:Y:S02]  /*6fa0*/  @!UPT UIADD3 URZ, UPT, UPT, URZ, URZ, URZ ;  /* 0x000000fffffff290 */ /* 0x000fe4000fffe0ff */
[----:B------:R-:W-:Y:S05]  /*6fb0*/  @!P0 BRA `(.L_x_108) ;  /* 0x0000000000408947 */ /* 0x000fea0003800000 */
[----:B------:R-:W2:Y:S01]  /*6fc0*/  LDCU.64 UR8, c[0x4][0x70] ;  /* 0x01000e00ff0877ac */ /* 0x000ea20008000a00 */
[----:B------:R-:W-:Y:S01]  /*6fd0*/  MOV R3, 0x0 ;  /* 0x0000000000037802 */ /* 0x000fe20000000f00 */
[----:B------:R-:W-:Y:S02]  /*6fe0*/  HFMA2 R12, -RZ, RZ, 0, 5.9604644775390625e-08 ;  /* 0x00000001ff0c7431 */ /* 0x000fe400000001ff */
[----:B------:R-:W-:Y:S02]  /*6ff0*/  IMAD.MOV.U32 R8, RZ, RZ, 0x192 ;  /* 0x00000192ff087424 */ /* 0x000fe400078e00ff */
[----:B------:R-:W-:Y:S01]  /*7000*/  IMAD.MOV.U32 R13, RZ, RZ, RZ ;  /* 0x000000ffff0d7224 */ /* 0x000fe200078e00ff */
[----:B------:R-:W3:Y:S01]  /*7010*/  LDCU.64 UR6, c[0x4][0x78] ;  /* 0x01000f00ff0677ac */ /* 0x000ee20008000a00 */
[----:B------:R-:W1:Y:S01]  /*7020*/  LDC.64 R2, c[0x4][R3] ;  /* 0x0100000003027b82 */ /* 0x000e620000000a00 */
[----:B------:R-:W5:Y:S01]  /*7030*/  LDCU.64 UR4, c[0x4][0x10] ;  /* 0x01000200ff0477ac */ /* 0x000f620008000a00 */
[----:B--2---:R-:W-:Y:S01]  /*7040*/  MOV R5, UR9 ;  /* 0x0000000900057c02 */ /* 0x004fe20008000f00 */
[----:B------:R-:W-:Y:S01]  /*7050*/  IMAD.U32 R4, RZ, RZ, UR8 ;  /* 0x00000008ff047e24 */ /* 0x000fe2000f8e00ff */
[----:B---3--:R-:W-:Y:S01]  /*7060*/  MOV R7, UR7 ;  /* 0x0000000700077c02 */ /* 0x008fe20008000f00 */
[----:B------:R-:W-:Y:S01]  /*7070*/  IMAD.U32 R6, RZ, RZ, UR6 ;  /* 0x00000006ff067e24 */ /* 0x000fe2000f8e00ff */
[----:B-----5:R-:W-:Y:S01]  /*7080*/  MOV R11, UR5 ;  /* 0x00000005000b7c02 */ /* 0x020fe20008000f00 */
[----:B------:R-:W-:Y:S02]  /*7090*/  IMAD.U32 R10, RZ, RZ, UR4 ;  /* 0x00000004ff0a7e24 */ /* 0x000fe4000f8e00ff */
[----:B------:R-:W-:Y:S07]  /*70a0*/  LEPC R20, `(.L_x_108) ;  /* 0x000000001014794e */ /* 0x000fee0000000000 */
[----:B-1--4-:R-:W-:Y:S05]  /*70b0*/  CALL.ABS.NOINC R2 ;  /* 0x0000000002007343 */ /* 0x012fea0003c00000 */
.L_x_108:
[----:B------:R-:W-:Y:S01]  /*70c0*/  ISETP.NE.AND P0, PT, R96, RZ, PT ;  /* 0x000000ff6000720c */ /* 0x000fe20003f05270 */
[----:B------:R-:W-:Y:S05]  /*70d0*/  WARPSYNC.ALL ;  /* 0x0000000000007948 */ /* 0x000fea0003800000 */
[----:B------:R-:W-:Y:S01]  /*70e0*/  R2UR UR4, R39 ;  /* 0x00000000270472ca */ /* 0x000fe200000e0000 */
[----:B------:R-:W-:Y:S01]  /*70f0*/  BSSY.RECONVERGENT B0, `(.L_x_109) ;  /* 0x000009d000007945 */ /* 0x000fe20003800200 */
[-C--:B------:R-:W-:Y:S02]  /*7100*/  F2FP.F16.E4M3.UNPACK_B R42, R72.reuse ;  /* 0x00000048ff2a723e */ /* 0x080fe400020006ff */
[----:B------:R-:W-:Y:S02]  /*7110*/  F2FP.F16.E4M3.UNPACK_B R72, R72.H1 ;  /* 0x00000048ff48723e */ /* 0x000fe400030006ff */
[-C--:B------:R-:W-:Y:S01]  /*7120*/  F2FP.F16.E4M3.UNPACK_B R46, R73.reuse ;  /* 0x00000049ff2e723e */ /* 0x080fe200020006ff */
[--C-:B------:R-:W-:Y:S01]  /*7130*/  HADD2.F32 R40, -RZ, R42.reuse.H0_H0 ;  /* 0x2000002aff287230 */ /* 0x100fe20000004100 */
[----:B------:R-:W-:Y:S01]  /*7140*/  F2FP.F16.E4M3.UNPACK_B R73, R73.H1 ;  /* 0x00000049ff49723e */ /* 0x000fe200030006ff */
[----:B------:R-:W-:Y:S01]  /*7150*/  HADD2.F32 R42, -RZ, R42.H1_H1 ;  /* 0x3000002aff2a7230 */ /* 0x000fe20000004100 */
[-C--:B------:R-:W-:Y:S01]  /*7160*/  F2FP.F16.E4M3.UNPACK_B R50, R74.reuse ;  /* 0x0000004aff32723e */ /* 0x080fe200020006ff */
[----:B------:R-:W-:Y:S01]  /*7170*/  HADD2.F32 R43, -RZ, R72.H0_H0 ;  /* 0x20000048ff2b7230 */ /* 0x000fe20000004100 */
[----:B------:R-:W-:Y:S01]  /*7180*/  F2FP.F16.E4M3.UNPACK_B R74, R74.H1 ;  /* 0x0000004aff4a723e */ /* 0x000fe200030006ff */
[----:B------:R-:W-:Y:S01]  /*7190*/  LDTM.16dp32bit_t0_t15.x32 R4, tmem[UR4+0x40] ;  /* 0x00004004000479ee */ /* 0x000fe20008a80000 */
[----:B------:R-:W2:Y:S01]  /*71a0*/  LDTM.16dp32bit_t16_t31.x32 R4, tmem[UR4+0x60] ;  /* 0x00006004000479ee */ /* 0x000ea20008aa0000 */
[----:B------:R-:W-:Y:S01]  /*71b0*/  NOP ;  /* 0x0000000000007918 */ /* 0x000fe20000000000 */
[--C-:B------:R-:W-:Y:S01]  /*71c0*/  HADD2.F32 R45, -RZ, R46.reuse.H0_H0 ;  /* 0x2000002eff2d7230 */ /* 0x100fe20000004100 */
[----:B------:R-:W-:Y:S01]  /*71d0*/  R2UR UR5, R97 ;  /* 0x00000000610572ca */ /* 0x000fe200000e0000 */
[----:B------:R-:W-:Y:S01]  /*71e0*/  HADD2.F32 R46, -RZ, R46.H1_H1 ;  /* 0x3000002eff2e7230 */ /* 0x000fe20000004100 */
[----:B------:R-:W-:Y:S01]  /*71f0*/  F2FP.F16.E4M3.UNPACK_B R54, R75 ;  /* 0x0000004bff36723e */ /* 0x000fe200020006ff */
[--C-:B------:R-:W-:Y:S01]  /*7200*/  HADD2.F32 R49, -RZ, R50.reuse.H0_H0 ;  /* 0x20000032ff317230 */ /* 0x100fe20000004100 */
[----:B----4-:R-:W-:Y:S01]  /*7210*/  F2FP.F16.E4M3.UNPACK_B R58, R76 ;  /* 0x0000004cff3a723e */ /* 0x010fe200020006ff */
[----:B------:R-:W-:Y:S01]  /*7220*/  HADD2.F32 R50, -RZ, R50.H1_H1 ;  /* 0x30000032ff327230 */ /* 0x000fe20000004100 */
[----:B------:R-:W-:Y:S01]  /*7230*/  F2FP.F16.E4M3.UNPACK_B R62, R77 ;  /* 0x0000004dff3e723e */ /* 0x000fe200020006ff */
[--C-:B------:R-:W-:Y:S01]  /*7240*/  HADD2.F32 R53, -RZ, R54.reuse.H0_H0 ;  /* 0x20000036ff357230 */ /* 0x100fe20000004100 */
[----:B------:R-:W-:Y:S01]  /*7250*/  F2FP.F16.E4M3.UNPACK_B R66, R78 ;  /* 0x0000004eff42723e */ /* 0x000fe200020006ff */
[----:B------:R-:W-:Y:S01]  /*7260*/  HADD2.F32 R54, -RZ, R54.H1_H1 ;  /* 0x30000036ff367230 */ /* 0x000fe20000004100 */
[----:B------:R-:W-:Y:S01]  /*7270*/  F2FP.F16.E4M3.UNPACK_B R69, R79 ;  /* 0x0000004fff45723e */ /* 0x000fe200020006ff */
[--C-:B------:R-:W-:Y:S01]  /*7280*/  HADD2.F32 R57, -RZ, R58.reuse.H0_H0 ;  /* 0x2000003aff397230 */ /* 0x100fe20000004100 */
[----:B------:R-:W-:Y:S01]  /*7290*/  F2FP.F16.E4M3.UNPACK_B R75, R75.H1 ;  /* 0x0000004bff4b723e */ /* 0x000fe200030006ff */
[----:B------:R-:W-:Y:S01]  /*72a0*/  UIADD3 UR4, UPT, UPT, UR5, 0xb0, URZ ;  /* 0x000000b005047890 */ /* 0x000fe2000fffe0ff */
[----:B------:R-:W-:Y:S01]  /*72b0*/  HADD2.F32 R59, -RZ, R58.H1_H1 ;  /* 0x3000003aff3b7230 */ /* 0x000fe20000004100 */
[----:B------:R-:W-:Y:S01]  /*72c0*/  F2FP.F16.E4M3.UNPACK_B R76, R76.H1 ;  /* 0x0000004cff4c723e */ /* 0x000fe200030006ff */
[--C-:B------:R-:W-:Y:S01]  /*72d0*/  HADD2.F32 R61, -RZ, R62.reuse.H0_H0 ;  /* 0x2000003eff3d7230 */ /* 0x100fe20000004100 */
[----:B------:R-:W-:Y:S01]  /*72e0*/  UPRMT UR4, UR45, 0x654, UR4 ;  /* 0x000006542d047896 */ /* 0x000fe20008000004 */
[----:B------:R-:W-:Y:S01]  /*72f0*/  HADD2.F32 R62, -RZ, R62.H1_H1 ;  /* 0x3000003eff3e7230 */ /* 0x000fe20000004100 */
[----:B------:R-:W-:Y:S01]  /*7300*/  F2FP.F16.E4M3.UNPACK_B R77, R77.H1 ;  /* 0x0000004dff4d723e */ /* 0x000fe200030006ff */
[--C-:B------:R-:W-:Y:S02]  /*7310*/  HADD2.F32 R65, -RZ, R66.reuse.H0_H0 ;  /* 0x20000042ff417230 */ /* 0x100fe40000004100 */
[C---:B--2---:R-:W-:Y:S01]  /*7320*/  FMUL R4, R38.reuse, R4 ;  /* 0x0000000426047220 */ /* 0x044fe20000400000 */
[C---:B------:R-:W-:Y:S01]  /*7330*/  FMUL R5, R38.reuse, R5 ;  /* 0x0000000526057220 */ /* 0x040fe20000400000 */
[C---:B------:R-:W-:Y:S01]  /*7340*/  FMUL R8, R38.reuse, R8 ;  /* 0x0000000826087220 */ /* 0x040fe20000400000 */
[C---:B------:R-:W-:Y:S01]  /*7350*/  FMUL R9, R38.reuse, R9 ;  /* 0x0000000926097220 */ /* 0x040fe20000400000 */
[C---:B------:R-:W-:Y:S01]  /*7360*/  FFMA R4, R41.reuse, R40, R4 ;  /* 0x0000002829047223 */ /* 0x040fe20000000004 */
[----:B------:R-:W-:Y:S01]  /*7370*/  SYNCS.ARRIVE.TRANS64.RED.A1T0 RZ, [UR4], RZ ;  /* 0x000000ffffff79a7 */ /* 0x000fe20008100404 */
        /* <DEDUP_REMOVED lines=18> */
[--C-:B------:R-:W-:Y:S02]  /*74a0*/  HADD2.F32 R47, -RZ, R73.reuse.H0_H0 ;  /* 0x20000049ff2f7230 */ /* 0x100fe40000004100 */
[C---:B------:R-:W-:Y:S01]  /*74b0*/  FMUL R10, R38.reuse, R10 ;  /* 0x0000000a260a7220 */ /* 0x040fe20000400000 */
[C---:B------:R-:W-:Y:S01]  /*74c0*/  FFMA R6, R41.reuse, R43, R6 ;  /* 0x0000002b29067223 */ /* 0x040fe20000000006 */
[----:B------:R-:W-:Y:S02]  /*74d0*/  HADD2.F32 R48, -RZ, R73.H1_H1 ;  /* 0x30000049ff307230 */ /* 0x000fe40000004100 */
[C---:B------:R-:W-:Y:S01]  /*74e0*/  FFMA R7, R41.reuse, R44, R7 ;  /* 0x0000002c29077223 */ /* 0x040fe20000000007 */
[C---:B------:R-:W-:Y:S01]  /*74f0*/  FFMA R8, R41.reuse, R45, R8 ;  /* 0x0000002d29087223 */ /* 0x040fe20000000008 */
[C---:B------:R-:W-:Y:S01]  /*7500*/  FFMA R9, R41.reuse, R46, R9 ;  /* 0x0000002e29097223 */ /* 0x040fe20000000009 */
[----:B------:R-:W-:Y:S01]  /*7510*/  FFMA R10, R41, R47, R10 ;  /* 0x0000002f290a7223 */ /* 0x000fe2000000000a */
[----:B------:R-:W-:Y:S01]  /*7520*/  HADD2.F32 R43, -RZ, R69.H0_H0 ;  /* 0x20000045ff2b7230 */ /* 0x000fe20000004100 */
[----:B-1----:R-:W-:Y:S01]  /*7530*/  F2FP.SATFINITE.E4M3.F32.PACK_AB_MERGE_C R100, R7, R6, RZ ;  /* 0x000000060764723e */ /* 0x002fe200048070ff */
[C---:B------:R-:W-:Y:S01]  /*7540*/  FMUL R11, R38.reuse, R11 ;  /* 0x0000000b260b7220 */ /* 0x040fe20000400000 */
[--C-:B------:R-:W-:Y:S02]  /*7550*/  HADD2.F32 R51, -RZ, R74.reuse.H0_H0 ;  /* 0x2000004aff337230 */ /* 0x100fe40000004100 */
[C---:B------:R-:W-:Y:S01]  /*7560*/  FMUL R14, R38.reuse, R14 ;  /* 0x0000000e260e7220 */ /* 0x040fe20000400000 */
[----:B------:R-:W-:Y:S01]  /*7570*/  HADD2.F32 R52, -RZ, R74.H1_H1 ;  /* 0x3000004aff347230 */ /* 0x000fe20000004100 */
[----:B------:R-:W-:Y:S01]  /*7580*/  F2FP.SATFINITE.E4M3.F32.PACK_AB_MERGE_C R100, R5, R4, R100 ;  /* 0x000000040564723e */ /* 0x000fe20004807064 */
[C---:B------:R-:W-:Y:S01]  /*7590*/  FFMA R11, R41.reuse, R48, R11 ;  /* 0x00000030290b7223 */ /* 0x040fe2000000000b */
[C---:B------:R-:W-:Y:S01]  /*75a0*/  FFMA R12, R41.reuse, R49, R12 ;  /* 0x00000031290c7223 */ /* 0x040fe2000000000c */
[C---:B------:R-:W-:Y:S01]  /*75b0*/  FFMA R13, R41.reuse, R50, R13 ;  /* 0x00000032290d7223 */ /* 0x040fe2000000000d */
[----:B------:R-:W-:Y:S01]  /*75c0*/  F2FP.F16.E4M3.UNPACK_B R78, R78.H1 ;  /* 0x0000004eff4e723e */ /* 0x000fe200030006ff */
[----:B------:R-:W-:Y:S01]  /*75d0*/  FFMA R14, R41, R51, R14 ;  /* 0x00000033290e7223 */ /* 0x000fe2000000000e */
[----:B------:R-:W-:Y:S01]  /*75e0*/  F2FP.SATFINITE.E4M3.F32.PACK_AB_MERGE_C R101, R11, R10, RZ ;  /* 0x0000000a0b65723e */ /* 0x000fe200048070ff */
        /* <DEDUP_REMOVED lines=8> */
[C---:B------:R-:W-:Y:S01]  /*7670*/  FMUL R19, R38.reuse, R19 ;  /* 0x0000001326137220 */ /* 0x040fe20000400000 */
[--C-:B------:R-:W-:Y:S02]  /*7680*/  HADD2.F32 R58, -RZ, R76.reuse.H0_H0 ;  /* 0x2000004cff3a7230 */ /* 0x100fe40000004100 */
[C---:B------:R-:W-:Y:S01]  /*7690*/  FFMA R18, R41.reuse, R55, R18 ;  /* 0x0000003729127223 */ /* 0x040fe20000000012 */
[----:B------:R-:W-:Y:S02]  /*76a0*/  HADD2.F32 R60, -RZ, R76.H1_H1 ;  /* 0x3000004cff3c7230 */ /* 0x000fe40000004100 */
[C---:B------:R-:W-:Y:S01]  /*76b0*/  FMUL R3, R38.reuse, R22 ;  /* 0x0000001626037220 */ /* 0x040fe20000400000 */
        /* <DEDUP_REMOVED lines=8> */
[C---:B------:R-:W-:Y:S01]  /*7740*/  FFMA R23, R41.reuse, R60, R23 ;  /* 0x0000003c29177223 */ /* 0x040fe20000000017 */
[C---:B------:R-:W-:Y:S01]  /*7750*/  FMUL R27, R38.reuse, R27 ;  /* 0x0000001b261b7220 */ /* 0x040fe20000400000 */
[C---:B------:R-:W-:Y:S01]  /*7760*/  FFMA R20, R41.reuse, R61, R20 ;  /* 0x0000003d29147223 */ /* 0x040fe20000000014 */
[----:B------:R-:W-:Y:S01]  /*7770*/  F2FP.F16.E4M3.UNPACK_B R79, R79.H1 ;  /* 0x0000004fff4f723e */ /* 0x000fe200030006ff */
        /* <DEDUP_REMOVED lines=16> */
[----:B------:R-:W-:Y:S01]  /*7880*/  FFMA R28, R41, R43, R28 ;  /* 0x0000002b291c7223 */ /* 0x000fe2000000001c */
[----:B------:R-:W-:Y:S01]  /*7890*/  F2FP.SATFINITE.E4M3.F32.PACK_AB_MERGE_C R103, R19, R18, RZ ;  /* 0x000000121367723e */ /* 0x000fe200048070ff */
        /* <DEDUP_REMOVED lines=14> */
[----:B------:R-:W-:Y:S03]  /*7980*/  IADD3 R70, PT, PT, R36, 0x1, RZ ;  /* 0x0000000124467810 */ /* 0x000fe60007ffe0ff */
        /* <DEDUP_REMOVED lines=10> */
[----:B------:R-:W-:Y:S02]  /*7a30*/  UIADD3 UR9, UPT, UPT, UR49, 0x40, URZ ;  /* 0x0000004031097890 */ /* 0x000fe4000fffe0ff */
[----:B------:R-:W-:Y:S01]  /*7a40*/  UIADD3 UR8, UPT, UPT, UR44, 0x3200, URZ ;  /* 0x000032002c087890 */ /* 0x000fe2000fffe0ff */
[----:B------:R-:W-:Y:S01]  /*7a50*/  UMOV UR10, UR50 ;  /* 0x00000032000a7c82 */ /* 0x000fe20008000000 */
[----:B------:R-:W-:Y:S01]  /*7a60*/  UMOV UR11, UR36 ;  /* 0x00000024000b7c82 */ /* 0x000fe20008000000 */
[----:B--2---:R-:W-:Y:S04]  /*7a70*/  UIADD3 UR4, UP0, UPT, UR6, 0x680, URZ ;  /* 0x0000068006047890 */ /* 0x004fe8000ff1e0ff */
[----:B------:R-:W-:Y:S09]  /*7a80*/  UIADD3.X UR5, UPT, UPT, URZ, UR7, URZ, UP0, !UPT ;  /* 0x00000007ff057290 */ /* 0x000ff200087fe4ff */
[----:B------:R2:W-:Y:S01]  /*7a90*/  UTMASTG.3D [UR8], [UR4] ;  /* 0x00000008040073b5 */ /* 0x0005e20008010000 */
[----:B------:R0:W-:Y:S01]  /*7aa0*/  UTMACMDFLUSH ;  /* 0x00000000000079b7 */ /* 0x0001e20000000000 */
[----:B--2---:R-:W-:Y:S04]  /*7ab0*/  DEPBAR.LE SB0, 0x1 ;  /* 0x000080400000791a */ /* 0x004fe80000000000 */
.L_x_110:
[----:B------:R-:W-:Y:S05]  /*7ac0*/  BSYNC.RECONVERGENT B0 ;  /* 0x0000000000007941 */ /* 0x000fea0003800200 */
.L_x_109:
[----:B------:R-:W-:Y:S01]  /*7ad0*/  R2UR UR4, R86 ;  /* 0x00000000560472ca */ /* 0x000fe200000e0000 */
[----:B------:R-:W-:Y:S01]  /*7ae0*/  BAR.SYNC.DEFER_BLOCKING 0x1, 0x80 ;  /* 0x0042000000007b1d */ /* 0x000fe20000010000 */
[----:B------:R-:W-:Y:S01]  /*7af0*/  ISETP.NE.AND P0, PT, R88, 0x2, PT ;  /* 0x000000025800780c */ /* 0x000fe20003f05270 */
[----:B------:R-:W-:Y:S01]  /*7b00*/  UISETP.NE.AND UP0, UPT, UR46, URZ, UPT ;  /* 0x000000ff2e00728c */ /* 0x000fe2000bf05270 */
[----:B------:R-:W-:Y:S01]  /*7b10*/  ISETP.NE.AND P1, PT, R70, 0x4, PT ;  /* 0x000000044600780c */ /* 0x000fe20003f25270 */
[----:B------:R-:W-:Y:S01]  /*7b20*/  UIADD3 UR26, UPT, UPT, UR37, UR63, URZ ;  /* 0x0000003f251a7290 */ /* 0x000fe2000fffe0ff */
[----:B------:R-:W-:Y:S02]  /*7b30*/  SEL R2, RZ, 0x1, P0 ;  /* 0x00000001ff027807 */ /* 0x000fe40000000000 */
[----:B------:R-:W-:Y:S02]  /*7b40*/  SEL R0, RZ, 0x1, P1 ;  /* 0x00000001ff007807 */ /* 0x000fe40000800000 */
[----:B------:R-:W-:Y:S02]  /*7b50*/  LOP3.LUT R91, R91, R2, RZ, 0x3c, !PT ;  /* 0x000000025b5b7212 */ /* 0x000fe400078e3cff */
[----:B------:R-:W-:Y:S01]  /*7b60*/  LOP3.LUT R93, R93, R0, RZ, 0x3c, !PT ;  /* 0x000000005d5d7212 */ /* 0x000fe200078e3cff */
[----:B------:R-:W-:Y:S01]  /*7b70*/  UIADD3 UR20, UPT, UPT, UR38, UR4, URZ ;  /* 0x0000000426147290 */ /* 0x000fe2000fffe0ff */
[----:B------:R-:W-:Y:S02]  /*7b80*/  SEL R88, R88, RZ, P0 ;  /* 0x000000ff58587207 */ /* 0x000fe40000000000 */
[----:B------:R-:W-:Y:S01]  /*7b90*/  SEL R36, R70, RZ, P1 ;  /* 0x000000ff46247207 */ /* 0x000fe20000800000 */
[----:B------:R-:W-:Y:S01]  /*7ba0*/  UMOV UR36, UR59 ;  /* 0x0000003b00247c82 */ /* 0x000fe20008000000 */
[----:B------:R-:W-:Y:S07]  /*7bb0*/  BRA.U UP0, `(.L_x_111) ;  /* 0xffffffd500987547 */ /* 0x000fee000b83ffff */
[----:B------:R-:W-:Y:S05]  /*7bc0*/  EXIT ;  /* 0x000000000000794d */ /* 0x000fea0003800000 */
.L_x_24:
[----:B---3--:R3:W4:Y:S02]  /*7bd0*/  SYNCS.PHASECHK.TRANS64.TRYWAIT P0, [R3+URZ+0xe0], R2 ;  /* 0x0000e002030075a7 */ /* 0x00872400080011ff */
[----:B----4-:R-:W-:Y:S05]  /*7be0*/  @!P0 NANOSLEEP.SYNCS 0x989680 ;  /* 0x009896800000895d */ /* 0x010fea0003900000 */
[----:B------:R-:W4:Y:S02]  /*7bf0*/  @!P0 SYNCS.PHASECHK.TRANS64 P0, [R3+URZ+0xe0], R2 ;  /* 0x0000e002030085a7 */ /* 0x000f2400080010ff */
[----:B----4-:R-:W-:Y:S05]  /*7c00*/  @!P0 BRA `(.L_x_24) ;  /* 0xfffffffc00f08947 */ /* 0x010fea000383ffff */
[----:B------:R-:W-:Y:S05]  /*7c10*/  BRA `(.L_x_112) ;  /* 0xffffff9c00047947 */ /* 0x000fea000383ffff */
.L_x_27:
[----:B--2---:R-:W-:-:S07]  /*7c20*/  MOV R0, UR33 ;  /* 0x0000002100007c02 */ /* 0x004fce0008000f00 */
.L_x_113:
[----:B--2---:R2:W3:Y:S02]  /*7c30*/  SYNCS.PHASECHK.TRANS64.TRYWAIT P0, [R0+URZ+0x20], R3 ;  /* 0x00002003000075a7 */ /* 0x0044e400080011ff */
[----:B---3--:R-:W-:Y:S05]  /*7c40*/  @!P0 NANOSLEEP.SYNCS 0x989680 ;  /* 0x009896800000895d */ /* 0x008fea0003900000 */
[----:B------:R-:W3:Y:S02]  /*7c50*/  @!P0 SYNCS.PHASECHK.TRANS64 P0, [R0+URZ+0x20], R3 ;  /* 0x00002003000085a7 */ /* 0x000ee400080010ff */
[----:B---3--:R-:W-:Y:S05]  /*7c60*/  @!P0 BRA `(.L_x_113) ;  /* 0xfffffffc00f08947 */ /* 0x008fea000383ffff */
[----:B------:R-:W-:Y:S05]  /*7c70*/  BRA `(.L_x_26) ;  /* 0xffffff9c004c7947 */ /* 0x000fea000383ffff */
.L_x_34:
[----:B-1----:R-:W-:-:S07]  /*7c80*/  MOV R0, UR33 ;  /* 0x0000002100007c02 */ /* 0x002fce0008000f00 */
.L_x_114:
[----:B-1----:R1:W2:Y:S02]  /*7c90*/  SYNCS.PHASECHK.TRANS64.TRYWAIT P0, [R0+URZ+0x20], R3 ;  /* 0x00002003000075a7 */ /* 0x0022a400080011ff */
[----:B--2---:R-:W-:Y:S05]  /*7ca0*/  @!P0 NANOSLEEP.SYNCS 0x989680 ;  /* 0x009896800000895d */ /* 0x004fea0003900000 */
[----:B------:R-:W2:Y:S02]  /*7cb0*/  @!P0 SYNCS.PHASECHK.TRANS64 P0, [R0+URZ+0x20], R3 ;  /* 0x00002003000085a7 */ /* 0x000ea400080010ff */
[----:B--2---:R-:W-:Y:S05]  /*7cc0*/  @!P0 BRA `(.L_x_114) ;  /* 0xfffffffc00f08947 */ /* 0x004fea000383ffff */
[----:B------:R-:W-:Y:S05]  /*7cd0*/  BRA `(.L_x_33) ;  /* 0xffffffa0003c7947 */ /* 0x000fea000383ffff */
.L_x_39:
[----:B-1----:R1:W2:Y:S02]  /*7ce0*/  SYNCS.PHASECHK.TRANS64.TRYWAIT P0, [R3+URZ+0x70], R0 ;  /* 0x00007000030075a7 */ /* 0x0022a400080011ff */
[----:B--2---:R-:W-:Y:S05]  /*7cf0*/  @!P0 NANOSLEEP.SYNCS 0x989680 ;  /* 0x009896800000895d */ /* 0x004fea0003900000 */
[----:B------:R-:W2:Y:S02]  /*7d00*/  @!P0 SYNCS.PHASECHK.TRANS64 P0, [R3+URZ+0x70], R0 ;  /* 0x00007000030085a7 */ /* 0x000ea400080010ff */
[----:B--2---:R-:W-:Y:S05]  /*7d10*/  @!P0 BRA `(.L_x_39) ;  /* 0xfffffffc00f08947 */ /* 0x004fea000383ffff */
[----:B------:R-:W-:Y:S05]  /*7d20*/  BRA `(.L_x_115) ;  /* 0xffffffa4000c7947 */ /* 0x000fea000383ffff */
.L_x_43:
[----:B-1----:R-:W-:-:S07]  /*7d30*/  MOV R0, UR4 ;  /* 0x0000000400007c02 */ /* 0x002fce0008000f00 */
.L_x_116:
[----:B-1----:R1:W2:Y:S02]  /*7d40*/  SYNCS.PHASECHK.TRANS64.TRYWAIT P0, [R0+URZ], R3 ;  /* 0x00000003000075a7 */ /* 0x0022a400080011ff */
[----:B--2---:R-:W-:Y:S05]  /*7d50*/  @!P0 NANOSLEEP.SYNCS 0x989680 ;  /* 0x009896800000895d */ /* 0x004fea0003900000 */
[----:B------:R-:W2:Y:S02]  /*7d60*/  @!P0 SYNCS.PHASECHK.TRANS64 P0, [R0+URZ], R3 ;  /* 0x00000003000085a7 */ /* 0x000ea400080010ff */
[----:B--2---:R-:W-:Y:S05]  /*7d70*/  @!P0 BRA `(.L_x_116) ;  /* 0xfffffffc00f08947 */ /* 0x004fea000383ffff */
[----:B------:R-:W-:Y:S05]  /*7d80*/  BRA `(.L_x_117) ;  /* 0xffffffa800b47947 */ /* 0x000fea000383ffff */
.L_x_44:
[----:B------:R-:W-:-:S07]  /*7d90*/  MOV R0, UR5 ;  /* 0x0000000500007c02 */ /* 0x000fce0008000f00 */
.L_x_118:
[----:B-1----:R1:W2:Y:S02]  /*7da0*/  SYNCS.PHASECHK.TRANS64.TRYWAIT P0, [R0+URZ], R3 ;  /* 0x00000003000075a7 */ /* 0x0022a400080011ff */
[----:B--2---:R-:W-:Y:S05]  /*7db0*/  @!P0 NANOSLEEP.SYNCS 0x989680 ;  /* 0x009896800000895d */ /* 0x004fea0003900000 */
[----:B------:R-:W2:Y:S02]  /*7dc0*/  @!P0 SYNCS.PHASECHK.TRANS64 P0, [R0+URZ], R3 ;  /* 0x00000003000085a7 */ /* 0x000ea400080010ff */
[----:B--2---:R-:W-:Y:S05]  /*7dd0*/  @!P0 BRA `(.L_x_118) ;  /* 0xfffffffc00f08947 */ /* 0x004fea000383ffff */
[----:B------:R-:W-:Y:S05]  /*7de0*/  BRA `(.L_x_119) ;  /* 0xffffffa800c07947 */ /* 0x000fea000383ffff */
.L_x_45:
[----:B------:R-:W-:-:S07]  /*7df0*/  MOV R0, UR5 ;  /* 0x0000000500007c02 */ /* 0x000fce0008000f00 */
.L_x_120:
[----:B-1----:R1:W2:Y:S02]  /*7e00*/  SYNCS.PHASECHK.TRANS64.TRYWAIT P0, [R0+URZ], R3 ;  /* 0x00000003000075a7 */ /* 0x0022a400080011ff */
[----:B--2---:R-:W-:Y:S05]  /*7e10*/  @!P0 NANOSLEEP.SYNCS 0x989680 ;  /* 0x009896800000895d */ /* 0x004fea0003900000 */
[----:B------:R-:W2:Y:S02]  /*7e20*/  @!P0 SYNCS.PHASECHK.TRANS64 P0, [R0+URZ], R3 ;  /* 0x00000003000085a7 */ /* 0x000ea400080010ff */
[----:B--2---:R-:W-:Y:S05]  /*7e30*/  @!P0 BRA `(.L_x_120) ;  /* 0xfffffffc00f08947 */ /* 0x004fea000383ffff */
[----:B------:R-:W-:Y:S05]  /*7e40*/  BRA `(.L_x_121) ;  /* 0xffffffa800cc7947 */ /* 0x000fea000383ffff */
.L_x_48:
[----:B--2---:R2:W3:Y:S02]  /*7e50*/  SYNCS.PHASECHK.TRANS64.TRYWAIT P0, [R2+URZ+0xd0], R5 ;  /* 0x0000d005020075a7 */ /* 0x0044e400080011ff */
[----:B---3--:R-:W-:Y:S05]  /*7e60*/  @!P0 NANOSLEEP.SYNCS 0x989680 ;  /* 0x009896800000895d */ /* 0x008fea0003900000 */
[----:B------:R-:W3:Y:S02]  /*7e70*/  @!P0 SYNCS.PHASECHK.TRANS64 P0, [R2+URZ+0xd0], R5 ;  /* 0x0000d005020085a7 */ /* 0x000ee400080010ff */
[----:B---3--:R-:W-:Y:S05]  /*7e80*/  @!P0 BRA `(.L_x_48) ;  /* 0xfffffffc00f08947 */ /* 0x008fea000383ffff */
[----:B------:R-:W-:Y:S05]  /*7e90*/  BRA `(.L_x_122) ;  /* 0xffffffac00287947 */ /* 0x000fea000383ffff */
.L_x_49:
[----:B------:R-:W-:-:S07]  /*7ea0*/  MOV R2, UR4 ;  /* 0x0000000400027c02 */ /* 0x000fce0008000f00 */
.L_x_123:
[----:B--2---:R2:W3:Y:S02]  /*7eb0*/  SYNCS.PHASECHK.TRANS64.TRYWAIT P0, [R2+URZ+0x80], R5 ;  /* 0x00008005020075a7 */ /* 0x0044e400080011ff */
[----:B---3--:R-:W-:Y:S05]  /*7ec0*/  @!P0 NANOSLEEP.SYNCS 0x989680 ;  /* 0x009896800000895d */ /* 0x008fea0003900000 */
[----:B------:R-:W3:Y:S02]  /*7ed0*/  @!P0 SYNCS.PHASECHK.TRANS64 P0, [R2+URZ+0x80], R5 ;  /* 0x00008005020085a7 */ /* 0x000ee400080010ff */
[----:B---3--:R-:W-:Y:S05]  /*7ee0*/  @!P0 BRA `(.L_x_123) ;  /* 0xfffffffc00f08947 */ /* 0x008fea000383ffff */
[----:B------:R-:W-:Y:S05]  /*7ef0*/  BRA `(.L_x_124) ;  /* 0xffffffac00387947 */ /* 0x000fea000383ffff */
.L_x_50:
[----:B--2---:R2:W3:Y:S02]  /*7f00*/  SYNCS.PHASECHK.TRANS64.TRYWAIT P1, [R2+URZ+0x70], R5 ;  /* 0x00007005020075a7 */ /* 0x0044e400080211ff */
[----:B---3--:R-:W-:Y:S05]  /*7f10*/  @!P1 NANOSLEEP.SYNCS 0x989680 ;  /* 0x009896800000995d */ /* 0x008fea0003900000 */
[----:B------:R-:W3:Y:S02]  /*7f20*/  @!P1 SYNCS.PHASECHK.TRANS64 P1, [R2+URZ+0x70], R5 ;  /* 0x00007005020095a7 */ /* 0x000ee400080210ff */
[----:B---3--:R-:W-:Y:S05]  /*7f30*/  @!P1 BRA `(.L_x_50) ;  /* 0xfffffffc00f09947 */ /* 0x008fea000383ffff */
[----:B------:R-:W-:Y:S05]  /*7f40*/  BRA `(.L_x_125) ;  /* 0xffffffac00687947 */ /* 0x000fea000383ffff */
.L_x_53:
[----:B------:R-:W-:-:S07]  /*7f50*/  MOV R0, UR4 ;  /* 0x0000000400007c02 */ /* 0x000fce0008000f00 */
.L_x_126:
[----:B--2---:R2:W3:Y:S02]  /*7f60*/  SYNCS.PHASECHK.TRANS64.TRYWAIT P0, [R0+URZ+0x80], R3 ;  /* 0x00008003000075a7 */ /* 0x0044e400080011ff */
[----:B---3--:R-:W-:Y:S05]  /*7f70*/  @!P0 NANOSLEEP.SYNCS 0x989680 ;  /* 0x009896800000895d */ /* 0x008fea0003900000 */
[----:B------:R-:W3:Y:S02]  /*7f80*/  @!P0 SYNCS.PHASECHK.TRANS64 P0, [R0+URZ+0x80], R3 ;  /* 0x00008003000085a7 */ /* 0x000ee400080010ff */
[----:B---3--:R-:W-:Y:S05]  /*7f90*/  @!P0 BRA `(.L_x_126) ;  /* 0xfffffffc00f08947 */ /* 0x008fea000383ffff */
[----:B------:R-:W-:Y:S05]  /*7fa0*/  BRA `(.L_x_52) ;  /* 0xffffffac00bc7947 */ /* 0x000fea000383ffff */
.L_x_60:
[----:B-1----:R1:W2:Y:S02]  /*7fb0*/  SYNCS.PHASECHK.TRANS64.TRYWAIT P1, [R0+URZ+0x70], R5 ;  /* 0x00007005000075a7 */ /* 0x0022a400080211ff */
[----:B--2---:R-:W-:Y:S05]  /*7fc0*/  @!P1 NANOSLEEP.SYNCS 0x989680 ;  /* 0x009896800000995d */ /* 0x004fea0003900000 */
[----:B------:R-:W2:Y:S02]  /*7fd0*/  @!P1 SYNCS.PHASECHK.TRANS64 P1, [R0+URZ+0x70], R5 ;  /* 0x00007005000095a7 */ /* 0x000ea400080210ff */
[----:B--2---:R-:W-:Y:S05]  /*7fe0*/  @!P1 BRA `(.L_x_60) ;  /* 0xfffffffc00f09947 */ /* 0x004fea000383ffff */
[----:B------:R-:W-:Y:S05]  /*7ff0*/  BRA `(.L_x_127) ;  /* 0xffffffb400507947 */ /* 0x000fea000383ffff */
.L_x_61:
[----:B------:R-:W-:-:S07]  /*8000*/  MOV R3, UR46 ;  /* 0x0000002e00037c02 */ /* 0x000fce0008000f00 */
.L_x_128:
[----:B-1----:R1:W2:Y:S02]  /*8010*/  SYNCS.PHASECHK.TRANS64.TRYWAIT P0, [R3+URZ+0xb0], R0 ;  /* 0x0000b000030075a7 */ /* 0x0022a400080011ff */
[----:B--2---:R-:W-:Y:S05]  /*8020*/  @!P0 NANOSLEEP.SYNCS 0x989680 ;  /* 0x009896800000895d */ /* 0x004fea0003900000 */
[----:B------:R-:W2:Y:S02]  /*8030*/  @!P0 SYNCS.PHASECHK.TRANS64 P0, [R3+URZ+0xb0], R0 ;  /* 0x0000b000030085a7 */ /* 0x000ea400080010ff */
[----:B--2---:R-:W-:Y:S05]  /*8040*/  @!P0 BRA `(.L_x_128) ;  /* 0xfffffffc00f08947 */ /* 0x004fea000383ffff */
[----:B------:R-:W-:Y:S05]  /*8050*/  BRA `(.L_x_129) ;  /* 0xffffffb400a07947 */ /* 0x000fea000383ffff */
.L_x_64:
[----:B------:R-:W-:Y:S07]  /*8060*/  MOV R0, UR7 ;  /* 0x0000000700007c02 */ /* 0x000fee0008000f00 */
.L_x_130:
[----:B-1----:R1:W2:Y:S02]  /*8070*/  SYNCS.PHASECHK.TRANS64.TRYWAIT P0, [R0+URZ], R3 ;  /* 0x00000003000075a7 */ /* 0x0022a400080011ff */
[----:B--2---:R-:W-:Y:S05]  /*8080*/  @!P0 NANOSLEEP.SYNCS 0x989680 ;  /* 0x009896800000895d */ /* 0x004fea0003900000 */
[----:B------:R-:W2:Y:S02]  /*8090*/  @!P0 SYNCS.PHASECHK.TRANS64 P0, [R0+URZ], R3 ;  /* 0x00000003000085a7 */ /* 0x000ea400080010ff */
[----:B--2---:R-:W-:Y:S05]  /*80a0*/  @!P0 BRA `(.L_x_130) ;  /* 0xfffffffc00f08947 */ /* 0x004fea000383ffff */
[----:B------:R-:W-:Y:S05]  /*80b0*/  BRA `(.L_x_63) ;  /* 0xffffffb400bc7947 */ /* 0x000fea000383ffff */
.L_x_67:
[----:B------:R-:W-:-:S07]  /*80c0*/  MOV R0, UR4 ;  /* 0x0000000400007c02 */ /* 0x000fce0008000f00 */
.L_x_131:
[----:B--2---:R2:W4:Y:S02]  /*80d0*/  SYNCS.PHASECHK.TRANS64.TRYWAIT P0, [R0+URZ], R3 ;  /* 0x00000003000075a7 */ /* 0x00452400080011ff */
[----:B----4-:R-:W-:Y:S05]  /*80e0*/  @!P0 NANOSLEEP.SYNCS 0x989680 ;  /* 0x009896800000895d */ /* 0x010fea0003900000 */
[----:B------:R-:W4:Y:S02]  /*80f0*/  @!P0 SYNCS.PHASECHK.TRANS64 P0, [R0+URZ], R3 ;  /* 0x00000003000085a7 */ /* 0x000f2400080010ff */
[----:B----4-:R-:W-:Y:S05]  /*8100*/  @!P0 BRA `(.L_x_131) ;  /* 0xfffffffc00f08947 */ /* 0x010fea000383ffff */
[----:B------:R-:W-:Y:S05]  /*8110*/  BRA `(.L_x_132) ;  /* 0xffffffb800e87947 */ /* 0x000fea000383ffff */
.L_x_68:
[----:B------:R-:W-:-:S07]  /*8120*/  MOV R0, UR5 ;  /* 0x0000000500007c02 */ /* 0x000fce0008000f00 */
.L_x_133:
[----:B-1----:R1:W2:Y:S02]  /*8130*/  SYNCS.PHASECHK.TRANS64.TRYWAIT P0, [R0+URZ], R3 ;  /* 0x00000003000075a7 */ /* 0x0022a400080011ff */
[----:B--2---:R-:W-:Y:S05]  /*8140*/  @!P0 NANOSLEEP.SYNCS 0x989680 ;  /* 0x009896800000895d */ /* 0x004fea0003900000 */
[----:B------:R-:W2:Y:S02]  /*8150*/  @!P0 SYNCS.PHASECHK.TRANS64 P0, [R0+URZ], R3 ;  /* 0x00000003000085a7 */ /* 0x000ea400080010ff */
[----:B--2---:R-:W-:Y:S05]  /*8160*/  @!P0 BRA `(.L_x_133) ;  /* 0xfffffffc00f08947 */ /* 0x004fea000383ffff */
[----:B------:R-:W-:Y:S05]  /*8170*/  BRA `(.L_x_134) ;  /* 0xffffffb800f47947 */ /* 0x000fea000383ffff */
.L_x_69:
[----:B------:R-:W-:-:S07]  /*8180*/  MOV R0, UR5 ;  /* 0x0000000500007c02 */ /* 0x000fce0008000f00 */
.L_x_135:
[----:B-1----:R1:W2:Y:S02]  /*8190*/  SYNCS.PHASECHK.TRANS64.TRYWAIT P0, [R0+URZ], R3 ;  /* 0x00000003000075a7 */ /* 0x0022a400080011ff */
[----:B--2---:R-:W-:Y:S05]  /*81a0*/  @!P0 NANOSLEEP.SYNCS 0x989680 ;  /* 0x009896800000895d */ /* 0x004fea0003900000 */
[----:B------:R-:W2:Y:S02]  /*81b0*/  @!P0 SYNCS.PHASECHK.TRANS64 P0, [R0+URZ], R3 ;  /* 0x00000003000085a7 */ /* 0x000ea400080010ff */
[----:B--2---:R-:W-:Y:S05]  /*81c0*/  @!P0 BRA `(.L_x_135) ;  /* 0xfffffffc00f08947 */ /* 0x004fea000383ffff */
[----:B------:R-:W-:Y:S05]  /*81d0*/  BRA `(.L_x_136) ;  /* 0xffffffbc00007947 */ /* 0x000fea000383ffff */
.L_x_70:
[----:B------:R-:W-:-:S07]  /*81e0*/  MOV R0, UR4 ;  /* 0x0000000400007c02 */ /* 0x000fce0008000f00 */
.L_x_137:
[----:B-1----:R1:W2:Y:S02]  /*81f0*/  SYNCS.PHASECHK.TRANS64.TRYWAIT P0, [R0+URZ], R3 ;  /* 0x00000003000075a7 */ /* 0x0022a400080011ff */
[----:B--2---:R-:W-:Y:S05]  /*8200*/  @!P0 NANOSLEEP.SYNCS 0x989680 ;  /* 0x009896800000895d */ /* 0x004fea0003900000 */
[----:B------:R-:W2:Y:S02]  /*8210*/  @!P0 SYNCS.PHASECHK.TRANS64 P0, [R0+URZ], R3 ;  /* 0x00000003000085a7 */ /* 0x000ea400080010ff */
[----:B--2---:R-:W-:Y:S05]  /*8220*/  @!P0 BRA `(.L_x_137) ;  /* 0xfffffffc00f08947 */ /* 0x004fea000383ffff */
[----:B------:R-:W-:Y:S05]  /*8230*/  BRA `(.L_x_138) ;  /* 0xffffffbc000c7947 */ /* 0x000fea000383ffff */
.L_x_75:
[----:B--2---:R2:W3:Y:S02]  /*8240*/  SYNCS.PHASECHK.TRANS64.TRYWAIT P0, [R8+URZ+0x70], R5 ;  /* 0x00007005080075a7 */ /* 0x0044e400080011ff */
[----:B---3--:R-:W-:Y:S05]  /*8250*/  @!P0 NANOSLEEP.SYNCS 0x989680 ;  /* 0x009896800000895d */ /* 0x008fea0003900000 */
[----:B------:R-:W3:Y:S02]  /*8260*/  @!P0 SYNCS.PHASECHK.TRANS64 P0, [R8+URZ+0x70], R5 ;  /* 0x00007005080085a7 */ /* 0x000ee400080010ff */
[----:B---3--:R-:W-:Y:S05]  /*8270*/  @!P0 BRA `(.L_x_75) ;  /* 0xfffffffc00f08947 */ /* 0x008fea000383ffff */
[----:B------:R-:W-:Y:S05]  /*8280*/  BRA `(.L_x_139) ;  /* 0xffffffc000387947 */ /* 0x000fea000383ffff */
.L_x_78:
[----:B------:R-:W-:Y:S07]  /*8290*/  MOV R0, UR21 ;  /* 0x0000001500007c02 */ /* 0x000fee0008000f00 */
.L_x_140:
[----:B--2---:R2:W3:Y:S02]  /*82a0*/  SYNCS.PHASECHK.TRANS64.TRYWAIT P1, [R0+URZ+0x68], R5 ;  /* 0x00006805000075a7 */ /* 0x0044e400080211ff */
[----:B---3--:R-:W-:Y:S05]  /*82b0*/  @!P1 NANOSLEEP.SYNCS 0x989680 ;  /* 0x009896800000995d */ /* 0x008fea0003900000 */
[----:B------:R-:W3:Y:S02]  /*82c0*/  @!P1 SYNCS.PHASECHK.TRANS64 P1, [R0+URZ+0x68], R5 ;  /* 0x00006805000095a7 */ /* 0x000ee400080210ff */
[----:B---3--:R-:W-:Y:S05]  /*82d0*/  @!P1 BRA `(.L_x_140) ;  /* 0xfffffffc00f09947 */ /* 0x008fea000383ffff */
[----:B------:R-:W-:Y:S05]  /*82e0*/  BRA `(.L_x_77) ;  /* 0xffffffc400b47947 */ /* 0x000fea000383ffff */
.L_x_81:
[----:B--2---:R-:W-:Y:S07]  /*82f0*/  MOV R5, UR21 ;  /* 0x0000001500057c02 */ /* 0x004fee0008000f00 */
.L_x_141:
[----:B--2---:R2:W3:Y:S02]  /*8300*/  SYNCS.PHASECHK.TRANS64.TRYWAIT P0, [R5+URZ+0x50], R4 ;  /* 0x00005004050075a7 */ /* 0x0044e400080011ff */
[----:B---3--:R-:W-:Y:S05]  /*8310*/  @!P0 NANOSLEEP.SYNCS 0x989680 ;  /* 0x009896800000895d */ /* 0x008fea0003900000 */
[----:B------:R-:W3:Y:S02]  /*8320*/  @!P0 SYNCS.PHASECHK.TRANS64 P0, [R5+URZ+0x50], R4 ;  /* 0x00005004050085a7 */ /* 0x000ee400080010ff */
[----:B---3--:R-:W-:Y:S05]  /*8330*/  @!P0 BRA `(.L_x_141) ;  /* 0xfffffffc00f08947 */ /* 0x008fea000383ffff */
[----:B------:R-:W-:Y:S05]  /*8340*/  BRA `(.L_x_142) ;  /* 0xffffffc8000c7947 */ /* 0x000fea000383ffff */
.L_x_82:
[----:B------:R-:W-:Y:S07]  /*8350*/  MOV R5, UR21 ;  /* 0x0000001500057c02 */ /* 0x000fee0008000f00 */
.L_x_143:
[----:B--2---:R2:W3:Y:S02]  /*8360*/  SYNCS.PHASECHK.TRANS64.TRYWAIT P0, [R5+URZ+0x58], R4 ;  /* 0x00005804050075a7 */ /* 0x0044e400080011ff */
[----:B---3--:R-:W-:Y:S05]  /*8370*/  @!P0 NANOSLEEP.SYNCS 0x989680 ;  /* 0x009896800000895d */ /* 0x008fea0003900000 */
[----:B------:R-:W3:Y:S02]  /*8380*/  @!P0 SYNCS.PHASECHK.TRANS64 P0, [R5+URZ+0x58], R4 ;  /* 0x00005804050085a7 */ /* 0x000ee400080010ff */
[----:B---3--:R-:W-:Y:S05]  /*8390*/  @!P0 BRA `(.L_x_143) ;  /* 0xfffffffc00f08947 */ /* 0x008fea000383ffff */
[----:B------:R-:W-:Y:S05]  /*83a0*/  BRA `(.L_x_144) ;  /* 0xffffffc800507947 */ /* 0x000fea000383ffff */
.L_x_84:
[----:B------:R-:W-:-:S07]  /*83b0*/  MOV R0, UR21 ;  /* 0x0000001500007c02 */ /* 0x000fce0008000f00 */
.L_x_145:
[----:B--2---:R2:W3:Y:S02]  /*83c0*/  SYNCS.PHASECHK.TRANS64.TRYWAIT P0, [R0+URZ+0x50], R3 ;  /* 0x00005003000075a7 */ /* 0x0044e400080011ff */
[----:B---3--:R-:W-:Y:S05]  /*83d0*/  @!P0 NANOSLEEP.SYNCS 0x989680 ;  /* 0x009896800000895d */ /* 0x008fea0003900000 */
[----:B------:R-:W3:Y:S02]  /*83e0*/  @!P0 SYNCS.PHASECHK.TRANS64 P0, [R0+URZ+0x50], R3 ;  /* 0x00005003000085a7 */ /* 0x000ee400080010ff */
[----:B---3--:R-:W-:Y:S05]  /*83f0*/  @!P0 BRA `(.L_x_145) ;  /* 0xfffffffc00f08947 */ /* 0x008fea000383ffff */
[----:B------:R-:W-:Y:S05]  /*8400*/  BRA `(.L_x_146) ;  /* 0xffffffc800c47947 */ /* 0x000fea000383ffff */
.L_x_86:
[----:B-1----:R1:W2:Y:S02]  /*8410*/  SYNCS.PHASECHK.TRANS64.TRYWAIT P0, [R3+URZ+0x70], R0 ;  /* 0x00007000030075a7 */ /* 0x0022a400080011ff */
[----:B--2---:R-:W-:Y:S05]  /*8420*/  @!P0 NANOSLEEP.SYNCS 0x989680 ;  /* 0x009896800000895d */ /* 0x004fea0003900000 */
[----:B------:R-:W2:Y:S02]  /*8430*/  @!P0 SYNCS.PHASECHK.TRANS64 P0, [R3+URZ+0x70], R0 ;  /* 0x00007000030085a7 */ /* 0x000ea400080010ff */
[----:B--2---:R-:W-:Y:S05]  /*8440*/  @!P0 BRA `(.L_x_86) ;  /* 0xfffffffc00f08947 */ /* 0x004fea000383ffff */
[----:B------:R-:W-:Y:S05]  /*8450*/  BRA `(.L_x_147) ;  /* 0xffffffcc00847947 */ /* 0x000fea000383ffff */
.L_x_97:
[----:B-1----:R1:W2:Y:S02]  /*8460*/  SYNCS.PHASECHK.TRANS64.TRYWAIT P1, [R2+URZ+0x40], R3 ;  /* 0x00004003020075a7 */ /* 0x0022a400080211ff */
[----:B--2---:R-:W-:Y:S05]  /*8470*/  @!P1 NANOSLEEP.SYNCS 0x989680 ;  /* 0x009896800000995d */ /* 0x004fea0003900000 */
[----:B------:R-:W2:Y:S02]  /*8480*/  @!P1 SYNCS.PHASECHK.TRANS64 P1, [R2+URZ+0x40], R3 ;  /* 0x00004003020095a7 */ /* 0x000ea400080210ff */
[----:B--2---:R-:W-:Y:S05]  /*8490*/  @!P1 BRA `(.L_x_97) ;  /* 0xfffffffc00f09947 */ /* 0x004fea000383ffff */
[----:B------:R-:W-:Y:S05]  /*84a0*/  BRA `(.L_x_96) ;  /* 0xffffffd800f47947 */ /* 0x000fea000383ffff */
.L_x_99:
[----:B-1----:R1:W4:Y:S02]  /*84b0*/  SYNCS.PHASECHK.TRANS64.TRYWAIT P0, [R97+URZ+0x90], R4 ;  /* 0x00009004610075a7 */ /* 0x00232400080011ff */
[----:B----4-:R-:W-:Y:S05]  /*84c0*/  @!P0 NANOSLEEP.SYNCS 0x989680 ;  /* 0x009896800000895d */ /* 0x010fea0003900000 */
[----:B------:R-:W4:Y:S02]  /*84d0*/  @!P0 SYNCS.PHASECHK.TRANS64 P0, [R97+URZ+0x90], R4 ;  /* 0x00009004610085a7 */ /* 0x000f2400080010ff */
[----:B----4-:R-:W-:Y:S05]  /*84e0*/  @!P0 BRA `(.L_x_99) ;  /* 0xfffffffc00f08947 */ /* 0x010fea000383ffff */
[----:B------:R-:W-:Y:S05]  /*84f0*/  BRA `(.L_x_98) ;  /* 0xffffffdc00487947 */ /* 0x000fea000383ffff */
.L_x_107:
[----:B--2---:R2:W3:Y:S02]  /*8500*/  SYNCS.PHASECHK.TRANS64.TRYWAIT P0, [R106+URZ+0x40], R3 ;  /* 0x000040036a0075a7 */ /* 0x0044e400080011ff */
[----:B---3--:R-:W-:Y:S05]  /*8510*/  @!P0 NANOSLEEP.SYNCS 0x989680 ;  /* 0x009896800000895d */ /* 0x008fea0003900000 */
[----:B------:R-:W3:Y:S02]  /*8520*/  @!P0 SYNCS.PHASECHK.TRANS64 P0, [R106+URZ+0x40], R3 ;  /* 0x000040036a0085a7 */ /* 0x000ee400080010ff */
[----:B---3--:R-:W-:Y:S05]  /*8530*/  @!P0 BRA `(.L_x_107) ;  /* 0xfffffffc00f08947 */ /* 0x008fea000383ffff */
[----:B------:R-:W-:Y:S05]  /*8540*/  BRA `(.L_x_106) ;  /* 0xffffffe800387947 */ /* 0x000fea000383ffff */
        .weak           $__internal_0_$__cuda_sm10x_tcgen05_guardrail_trap_col_being_dealloced_not_returned_by_alloc
        .type           $__internal_0_$__cuda_sm10x_tcgen05_guardrail_trap_col_being_dealloced_not_returned_by_alloc,@function
        .size           $__internal_0_$__cuda_sm10x_tcgen05_guardrail_trap_col_being_dealloced_not_returned_by_alloc,($__internal_1_$__cuda_sm10x_tcgen05_guardrail_trap_phase_invalid_during_alloc - $__internal_0_$__cuda_sm10x_tcgen05_guardrail_trap_col_being_dealloced_not_returned_by_alloc)
$__internal_0_$__cuda_sm10x_tcgen05_guardrail_trap_col_being_dealloced_not_returned_by_alloc:
[----:B------:R-:W-:Y:S05]  /*8550*/  BPT.TRAP 0x1 ;  /* 0x000000040000795c */ /* 0x000fea0000300000 */
[----:B------:R-:W-:-:S04]  /*8560*/  HFMA2 R3, -RZ, RZ, 0, 0 ;  /* 0x00000000ff037431 */ /* 0x000fc800000001ff */
[----:B------:R-:W-:Y:S05]  /*8570*/  RET.REL.NODEC R2 `(_ZN7cutlass13device_kernelINS_4gemm6kernel13GemmUniversalIN4cute5tupleIJiiiiEEENS1_10collective13CollectiveMmaINS1_35MainloopSm100TmaUmmaWarpSpecializedILi4ELi2ELi4ENS5_IJNS4_1CILi2EEENSA_ILi1EEESC_EEEEENS5_IJNSA_ILi64EEENSA_ILi128EEENSA_ILi256EEEEEENS_12float_e4m3_tENS5_IJlSC_lEEESJ_SK_NS4_8TiledMMAINS4_8MMA_AtomIJNS4_10MMA_TraitsINS4_19SM100_MMA_F8F6F4_SSEJSJ_SJ_fSF_SG_NS4_17integral_constantINS4_4UMMA5MajorELSR_0EEESS_NSP_INSQ_7ScaleInELST_0EEESU_EEEEEENS4_6LayoutINS5_IJSC_SC_SC_EEENS5_IJNSA_ILi0EEESZ_SZ_EEEEENS5_IJNS4_10UnderscoreES12_S12_EEEEENS4_13SM90_TMA_LOADENS4_14ComposedLayoutINS4_7SwizzleILi3ELi4ELi3EEENS4_18smem_ptr_flag_bitsILi8EEENSX_INS5_IJNSA_ILi8EEESG_EEENS5_IJSG_SC_EEEEEEEvNS4_8identityENS4_23SM90_TMA_LOAD_MULTICASTES1F_vS1G_EENS_8epilogue10collective18CollectiveEpilogueINS1J_23Sm100TmaWarpSpecializedILi2ELi2ELi32ELb0ELb0EEEJSI_NS5_IJNSX_ISF_SC_EES1O_EEESJ_SK_SJ_SK_NS1J_6fusion15FusionCallbacksIS1N_NS1Q_17LinearCombinationISJ_fSJ_fLNS_15FloatRoundStyleE2EEESI_S1P_JEEENS4_5SM1004TMEM4LOAD26SM100_TMEM_LOAD_16dp32b32xES15_NS16_INS17_ILi2ELi4ELi3EEES1A_NSX_INS5_IJS1B_SF_EEENS5_IJSF_SC_EEEEEEENS4_39AutoVectorizingCopyWithAssumedAlignmentILi128EEENS4_14SM90_TMA_STOREES24_S26_S26_EEEvvEEEEvNT_6ParamsE) ;  /* 0xffffff7802a07950 */ /* 0x000fea0003c3ffff */
        .weak           $__internal_1_$__cuda_sm10x_tcgen05_guardrail_trap_phase_invalid_during_alloc
        .type           $__internal_1_$__cuda_sm10x_tcgen05_guardrail_trap_phase_invalid_during_alloc,@function
        .size           $__internal_1_$__cuda_sm10x_tcgen05_guardrail_trap_phase_invalid_during_alloc,($__internal_2_$__cuda_sm10x_tcgen05_guardrail_trap_unallocated_columns_being_dealloced - $__internal_1_$__cuda_sm10x_tcgen05_guardrail_trap_phase_invalid_during_alloc)
$__internal_1_$__cuda_sm10x_tcgen05_guardrail_trap_phase_invalid_during_alloc:
[----:B------:R-:W-:Y:S05]  /*8580*/  BPT.TRAP 0x1 ;  /* 0x000000040000795c */ /* 0x000fea0000300000 */
[----:B------:R-:W-:-:S04]  /*8590*/  MOV R5, 0x0 ;  /* 0x0000000000057802 */ /* 0x000fc80000000f00 */
[----:B------:R-:W-:Y:S05]  /*85a0*/  RET.REL.NODEC R4 `(_ZN7cutlass13device_kernelINS_4gemm6kernel13GemmUniversalIN4cute5tupleIJiiiiEEENS1_10collective13CollectiveMmaINS1_35MainloopSm100TmaUmmaWarpSpecializedILi4ELi2ELi4ENS5_IJNS4_1CILi2EEENSA_ILi1EEESC_EEEEENS5_IJNSA_ILi64EEENSA_ILi128EEENSA_ILi256EEEEEENS_12float_e4m3_tENS5_IJlSC_lEEESJ_SK_NS4_8TiledMMAINS4_8MMA_AtomIJNS4_10MMA_TraitsINS4_19SM100_MMA_F8F6F4_SSEJSJ_SJ_fSF_SG_NS4_17integral_constantINS4_4UMMA5MajorELSR_0EEESS_NSP_INSQ_7ScaleInELST_0EEESU_EEEEEENS4_6LayoutINS5_IJSC_SC_SC_EEENS5_IJNSA_ILi0EEESZ_SZ_EEEEENS5_IJNS4_10UnderscoreES12_S12_EEEEENS4_13SM90_TMA_LOADENS4_14ComposedLayoutINS4_7SwizzleILi3ELi4ELi3EEENS4_18smem_ptr_flag_bitsILi8EEENSX_INS5_IJNSA_ILi8EEESG_EEENS5_IJSG_SC_EEEEEEEvNS4_8identityENS4_23SM90_TMA_LOAD_MULTICASTES1F_vS1G_EENS_8epilogue10collective18CollectiveEpilogueINS1J_23Sm100TmaWarpSpecializedILi2ELi2ELi32ELb0ELb0EEEJSI_NS5_IJNSX_ISF_SC_EES1O_EEESJ_SK_SJ_SK_NS1J_6fusion15FusionCallbacksIS1N_NS1Q_17LinearCombinationISJ_fSJ_fLNS_15FloatRoundStyleE2EEESI_S1P_JEEENS4_5SM1004TMEM4LOAD26SM100_TMEM_LOAD_16dp32b32xES15_NS16_INS17_ILi2ELi4ELi3EEES1A_NSX_INS5_IJS1B_SF_EEENS5_IJSF_SC_EEEEEEENS4_39AutoVectorizingCopyWithAssumedAlignmentILi128EEENS4_14SM90_TMA_STOREES24_S26_S26_EEEvvEEEEvNT_6ParamsE) ;  /* 0xffffff7804947950 */ /* 0x000fea0003c3ffff */
        .weak           $__internal_2_$__cuda_sm10x_tcgen05_guardrail_trap_unallocated_columns_being_dealloced
        .type           $__internal_2_$__cuda_sm10x_tcgen05_guardrail_trap_unallocated_columns_being_dealloced,@function
        .size           $__internal_2_$__cuda_sm10x_tcgen05_guardrail_trap_unallocated_columns_being_dealloced,(.L_x_149 - $__internal_2_$__cuda_sm10x_tcgen05_guardrail_trap_unallocated_columns_being_dealloced)
$__internal_2_$__cuda_sm10x_tcgen05_guardrail_trap_unallocated_columns_being_dealloced:
[----:B------:R-:W-:Y:S05]  /*85b0*/  BPT.TRAP 0x1 ;  /* 0x000000040000795c */ /* 0x000fea0000300000 */
[----:B------:R-:W-:-:S04]  /*85c0*/  HFMA2 R3, -RZ, RZ, 0, 0 ;  /* 0x00000000ff037431 */ /* 0x000fc800000001ff */
[----:B------:R-:W-:Y:S05]  /*85d0*/  RET.REL.NODEC R2 `(_ZN7cutlass13device_kernelINS_4gemm6kernel13GemmUniversalIN4cute5tupleIJiiiiEEENS1_10collective13CollectiveMmaINS1_35MainloopSm100TmaUmmaWarpSpecializedILi4ELi2ELi4ENS5_IJNS4_1CILi2EEENSA_ILi1EEESC_EEEEENS5_IJNSA_ILi64EEENSA_ILi128EEENSA_ILi256EEEEEENS_12float_e4m3_tENS5_IJlSC_lEEESJ_SK_NS4_8TiledMMAINS4_8MMA_AtomIJNS4_10MMA_TraitsINS4_19SM100_MMA_F8F6F4_SSEJSJ_SJ_fSF_SG_NS4_17integral_constantINS4_4UMMA5MajorELSR_0EEESS_NSP_INSQ_7ScaleInELST_0EEESU_EEEEEENS4_6LayoutINS5_IJSC_SC_SC_EEENS5_IJNSA_ILi0EEESZ_SZ_EEEEENS5_IJNS4_10UnderscoreES12_S12_EEEEENS4_13SM90_TMA_LOADENS4_14ComposedLayoutINS4_7SwizzleILi3ELi4ELi3EEENS4_18smem_ptr_flag_bitsILi8EEENSX_INS5_IJNSA_ILi8EEESG_EEENS5_IJSG_SC_EEEEEEEvNS4_8identityENS4_23SM90_TMA_LOAD_MULTICASTES1F_vS1G_EENS_8epilogue10collective18CollectiveEpilogueINS1J_23Sm100TmaWarpSpecializedILi2ELi2ELi32ELb0ELb0EEEJSI_NS5_IJNSX_ISF_SC_EES1O_EEESJ_SK_SJ_SK_NS1J_6fusion15FusionCallbacksIS1N_NS1Q_17LinearCombinationISJ_fSJ_fLNS_15FloatRoundStyleE2EEESI_S1P_JEEENS4_5SM1004TMEM4LOAD26SM100_TMEM_LOAD_16dp32b32xES15_NS16_INS17_ILi2ELi4ELi3EEES1A_NSX_INS5_IJS1B_SF_EEENS5_IJSF_SC_EEEEEEENS4_39AutoVectorizingCopyWithAssumedAlignmentILi128EEENS4_14SM90_TMA_STOREES24_S26_S26_EEEvvEEEEvNT_6ParamsE) ;  /* 0xffffff7802887950 */ /* 0x000fea0003c3ffff */
.L_x_148:
[----:B------:R-:W-:-:S00]  /*85e0*/  BRA `(.L_x_148) ;  /* 0xfffffffc00fc7947 */ /* 0x000fc0000383ffff */
[----:B------:R-:W-:-:S00]  /*85f0*/  NOP ;  /* 0x0000000000007918 */ /* 0x000fc00000000000 */
        /* <DEDUP_REMOVED lines=8> */
.L_x_149:


//--------------------- .nv.global.init           --------------------------
	.section	.nv.global.init,"aw",@progbits
.nv.global.init:
	.type		$str$27,@object
	.size		$str$27,($str$28 - $str$27)
$str$27:
        /*0000*/ 	.byte	0x28, 0x61, 0x64, 0x64, 0x72, 0x65, 0x73, 0x73, 0x20, 0x26, 0x20, 0x6d, 0x61, 0x73, 0x6b, 0x29
        /*0010*/ 	.byte	0x20, 0x3d, 0x3d, 0x20, 0x30, 0x00
	.type		$str$28,@object
	.size		$str$28,($str$26 - $str$28)
$str$28:
        /*0016*/ 	.byte	0x2f, 0x74, 0x6d, 0x70, 0x2f, 0x63, 0x75, 0x74, 0x6c, 0x61, 0x73, 0x73, 0x5f, 0x73, 0x77, 0x65
        /*0026*/ 	.byte	0x65, 0x70, 0x5f, 0x73, 0x72, 0x63, 0x2f, 0x69, 0x6e, 0x63, 0x6c, 0x75, 0x64, 0x65, 0x2f, 0x63
        /*0036*/ 	.byte	0x75, 0x74, 0x65, 0x2f, 0x70, 0x6f, 0x69, 0x6e, 0x74, 0x65, 0x72, 0x5f, 0x66, 0x6c, 0x61, 0x67
        /*0046*/ 	.byte	0x67, 0x65, 0x64, 0x2e, 0x68, 0x70, 0x70, 0x00
	.type		$str$26,@object
	.size		$str$26,($str$25 - $str$26)
$str$26:
        /*004e*/ 	.byte	0x2f, 0x74, 0x6d, 0x70, 0x2f, 0x63, 0x75, 0x74, 0x6c, 0x61, 0x73, 0x73, 0x5f, 0x73, 0x77, 0x65
        /*005e*/ 	.byte	0x65, 0x70, 0x5f, 0x73, 0x72, 0x63, 0x2f, 0x69, 0x6e, 0x63, 0x6c, 0x75, 0x64, 0x65, 0x2f, 0x63
        /*006e*/ 	.byte	0x75, 0x74, 0x65, 0x2f, 0x61, 0x74, 0x6f, 0x6d, 0x2f, 0x63, 0x6f, 0x70, 0x79, 0x5f, 0x74, 0x72
        /*007e*/ 	.byte	0x61, 0x69, 0x74, 0x73, 0x5f, 0x73, 0x6d, 0x31, 0x30, 0x30, 0x2e, 0x68, 0x70, 0x70, 0x00
	.type		$str$25,@object
	.size		$str$25,(__unnamed_1 - $str$25)
$str$25:
        /*008d*/ 	.byte	0x28, 0x28, 0x75, 0x69, 0x6e, 0x74, 0x33, 0x32, 0x5f, 0x74, 0x28, 0x74, 0x68, 0x72, 0x65, 0x61
        /*009d*/ 	.byte	0x64, 0x49, 0x64, 0x78, 0x2e, 0x78, 0x29, 0x20, 0x2f, 0x20, 0x33, 0x32, 0x29, 0x20, 0x25, 0x20
        /*00ad*/ 	.byte	0x34, 0x29, 0x20, 0x3d, 0x3d, 0x20, 0x28, 0x28, 0x28, 0x74, 0x6d, 0x65, 0x6d, 0x5f, 0x61, 0x64
        /*00bd*/ 	.byte	0x64, 0x72, 0x20, 0x3e, 0x3e, 0x20, 0x31, 0x36, 0x29, 0x20, 0x2f, 0x20, 0x33, 0x32, 0x29, 0x20
        /*00cd*/ 	.byte	0x25, 0x20, 0x34, 0x29, 0x00
	.type		__unnamed_1,@object
	.size		__unnamed_1,(__unnamed_2 - __unnamed_1)
__unnamed_1:
        /*00d2*/ 	.byte	0x61, 0x75, 0x74, 0x6f, 0x20, 0x63, 0x75, 0x74, 0x65, 0x3a, 0x3a, 0x61, 0x73, 0x5f, 0x70, 0x6f
        /* <DEDUP_REMOVED lines=24> */
        /*0262*/ 	.byte	0x3c, 0x34, 0x30, 0x39, 0x36, 0x3e, 0x3e, 0x3e, 0x3e, 0x5d, 0x00
	.type		__unnamed_2,@object
	.size		__unnamed_2,(.L_2 - __unnamed_2)
__unnamed_2:
        /* <DEDUP_REMOVED lines=40> */
        /*04ed*/ 	.byte	0x74, 0x65, 0x3a, 0x3a, 0x43, 0x3c, 0x30, 0x3e, 0x3e, 0x3e, 0x3e, 0x5d, 0x00
.L_2:


//--------------------- .nv.shared._ZN7cutlass13device_kernelINS_4gemm6kernel13GemmUniversalIN4cute5tupleIJiiiiEEENS1_10collective13CollectiveMmaINS1_35MainloopSm100TmaUmmaWarpSpecializedILi4ELi2ELi4ENS5_IJNS4_1CILi2EEENSA_ILi1EEESC_EEEEENS5_IJNSA_ILi64EEENSA_ILi128EEENSA_ILi256EEEEEENS_12float_e4m3_tENS5_IJlSC_lEEESJ_SK_NS4_8TiledMMAINS4_8MMA_AtomIJNS4_10MMA_TraitsINS4_19SM100_MMA_F8F6F4_SSEJSJ_SJ_fSF_SG_NS4_17integral_constantINS4_4UMMA5MajorELSR_0EEESS_NSP_INSQ_7ScaleInELST_0EEESU_EEEEEENS4_6LayoutINS5_IJSC_SC_SC_EEENS5_IJNSA_ILi0EEESZ_SZ_EEEEENS5_IJNS4_10UnderscoreES12_S12_EEEEENS4_13SM90_TMA_LOADENS4_14ComposedLayoutINS4_7SwizzleILi3ELi4ELi3EEENS4_18smem_ptr_flag_bitsILi8EEENSX_INS5_IJNSA_ILi8EEESG_EEENS5_IJSG_SC_EEEEEEEvNS4_8identityENS4_23SM90_TMA_LOAD_MULTICASTES1F_vS1G_EENS_8epilogue10collective18CollectiveEpilogueINS1J_23Sm100TmaWarpSpecializedILi2ELi2ELi32ELb0ELb0EEEJSI_NS5_IJNSX_ISF_SC_EES1O_EEESJ_SK_SJ_SK_NS1J_6fusion15FusionCallbacksIS1N_NS1Q_17LinearCombinationISJ_fSJ_fLNS_15FloatRoundStyleE2EEESI_S1P_JEEENS4_5SM1004TMEM4LOAD26SM100_TMEM_LOAD_16dp32b32xES15_NS16_INS17_ILi2ELi4ELi3EEES1A_NSX_INS5_IJS1B_SF_EEENS5_IJSF_SC_EEEEEEENS4_39AutoVectorizingCopyWithAssumedAlignmentILi128EEENS4_14SM90_TMA_STOREES24_S26_S26_EEEvvEEEEvNT_6ParamsE --------------------------
	.section	.nv.shared._ZN7cutlass13device_kernelINS_4gemm6kernel13GemmUniversalIN4cute5tupleIJiiiiEEENS1_10collective13CollectiveMmaINS1_35MainloopSm100TmaUmmaWarpSpecializedILi4ELi2ELi4ENS5_IJNS4_1CILi2EEENSA_ILi1EEESC_EEEEENS5_IJNSA_ILi64EEENSA_ILi128EEENSA_ILi256EEEEEENS_12float_e4m3_tENS5_IJlSC_lEEESJ_SK_NS4_8TiledMMAINS4_8MMA_AtomIJNS4_10MMA_TraitsINS4_19SM100_MMA_F8F6F4_SSEJSJ_SJ_fSF_SG_NS4_17integral_constantINS4_4UMMA5MajorELSR_0EEESS_NSP_INSQ_7ScaleInELST_0EEESU_EEEEEENS4_6LayoutINS5_IJSC_SC_SC_EEENS5_IJNSA_ILi0EEESZ_SZ_EEEEENS5_IJNS4_10UnderscoreES12_S12_EEEEENS4_13SM90_TMA_LOADENS4_14ComposedLayoutINS4_7SwizzleILi3ELi4ELi3EEENS4_18smem_ptr_flag_bitsILi8EEENSX_INS5_IJNSA_ILi8EEESG_EEENS5_IJSG_SC_EEEEEEEvNS4_8identityENS4_23SM90_TMA_LOAD_MULTICASTES1F_vS1G_EENS_8epilogue10collective18CollectiveEpilogueINS1J_23Sm100TmaWarpSpecializedILi2ELi2ELi32ELb0ELb0EEEJSI_NS5_IJNSX_ISF_SC_EES1O_EEESJ_SK_SJ_SK_NS1J_6fusion15FusionCallbacksIS1N_NS1Q_17LinearCombinationISJ_fSJ_fLNS_15FloatRoundStyleE2EEESI_S1P_JEEENS4_5SM1004TMEM4LOAD26SM100_TMEM_LOAD_16dp32b32xES15_NS16_INS17_ILi2ELi4ELi3EEES1A_NSX_INS5_IJS1B_SF_EEENS5_IJSF_SC_EEEEEEENS4_39AutoVectorizingCopyWithAssumedAlignmentILi128EEENS4_14SM90_TMA_STOREES24_S26_S26_EEEvvEEEEvNT_6ParamsE,"aw",@nobits
	.sectionflags	@""
	.align	16
	.zero		1024


//--------------------- .nv.shared.reserved.0     --------------------------
	.section	.nv.shared.reserved.0,"aw",@nobits
	.weak		__nv_reservedSMEM_offset_0_alias
	.size		__nv_reservedSMEM_offset_0_alias, 0, 64
	.other		__nv_reservedSMEM_offset_0_alias,@"STO_CUDA_RESERVED_SHARED STV_DEFAULT"
__nv_reservedSMEM_offset_0_alias:
	.zero		0
.nv.shared.reserved.0:
	.zero		64
	.weak		__nv_reservedSMEM_tcgen05_partition
	.type		__nv_reservedSMEM_tcgen05_partition,@object
	.size		__nv_reservedSMEM_tcgen05_partition,(.L_0 - __nv_reservedSMEM_tcgen05_partition)
__nv_reservedSMEM_tcgen05_partition:
	.zero		32
.L_0:


//--------------------- .nv.global                --------------------------
	.section	.nv.global,"aw",@nobits
.nv.global:
	.type		_ZN40_INTERNAL_98f3b1cb_4_k_cu_1f2f3bac_113414cute1_E,@object
	.size		_ZN40_INTERNAL_98f3b1cb_4_k_cu_1f2f3bac_113414cute1_E,(_ZN40_INTERNAL_98f3b1cb_4_k_cu_1f2f3bac_113414cuda3std3__45__cpo6cbeginE - _ZN40_INTERNAL_98f3b1cb_4_k_cu_1f2f3bac_113414cute1_E)
_ZN40_INTERNAL_98f3b1cb_4_k_cu_1f2f3bac_113414cute1_E:
	.zero		1
	.type		_ZN40_INTERNAL_98f3b1cb_4_k_cu_1f2f3bac_113414cuda3std3__45__cpo6cbeginE,@object
	.size		_ZN40_INTERNAL_98f3b1cb_4_k_cu_1f2f3bac_113414cuda3std3__45__cpo6cbeginE,(_ZN40_INTERNAL_98f3b1cb_4_k_cu_1f2f3bac_113414cuda3std3__48in_placeE - _ZN40_INTERNAL_98f3b1cb_4_k_cu_1f2f3bac_113414cuda3std3__45__cpo6cbeginE)
_ZN40_INTERNAL_98f3b1cb_4_k_cu_1f2f3bac_113414cuda3std3__45__cpo6cbeginE:
	.zero		1
	.type		_ZN40_INTERNAL_98f3b1cb_4_k_cu_1f2f3bac_113414cuda3std3__48in_placeE,@object
	.size		_ZN40_INTERNAL_98f3b1cb_4_k_cu_1f2f3bac_113414cuda3std3__48in_placeE,(_ZN40_INTERNAL_98f3b1cb_4_k_cu_1f2f3bac_113414cuda3std6ranges3__45__cpo9iter_moveE - _ZN40_INTERNAL_98f3b1cb_4_k_cu_1f2f3bac_113414cuda3std3__48in_placeE)
_ZN40_INTERNAL_98f3b1cb_4_k_cu_1f2f3bac_113414cuda3std3__48in_placeE:
	.zero		1
	.type		_ZN40_INTERNAL_98f3b1cb_4_k_cu_1f2f3bac_113414cuda3std6ranges3__45__cpo9iter_moveE,@object
	.size		_ZN40_INTERNAL_98f3b1cb_4_k_cu_1f2f3bac_113414cuda3std6ranges3__45__cpo9iter_moveE,(_ZN40_INTERNAL_98f3b1cb_4_k_cu_1f2f3bac_113414cuda3std3__45__cpo5beginE - _ZN40_INTERNAL_98f3b1cb_4_k_cu_1f2f3bac_113414cuda3std6ranges3__45__cpo9iter_moveE)
_ZN40_INTERNAL_98f3b1cb_4_k_cu_1f2f3bac_113414cuda3std6ranges3__45__cpo9iter_moveE:
	.zero		1
	.type		_ZN40_INTERNAL_98f3b1cb_4_k_cu_1f2f3bac_113414cuda3std3__45__cpo5beginE,@object
	.size		_ZN40_INTERNAL_98f3b1cb_4_k_cu_1f2f3bac_113414cuda3std3__45__cpo5beginE,(_ZN40_INTERNAL_98f3b1cb_4_k_cu_1f2f3bac_113414cuda3std3__442_GLOBAL__N__98f3b1cb_4_k_cu_1f2f3bac_113416ignoreE - _ZN40_INTERNAL_98f3b1cb_4_k_cu_1f2f3bac_113414cuda3std3__45__cpo5beginE)
_ZN40_INTERNAL_98f3b1cb_4_k_cu_1f2f3bac_113414cuda3std3__45__cpo5beginE:
	.zero		1
	.type		_ZN40_INTERNAL_98f3b1cb_4_k_cu_1f2f3bac_113414cuda3std3__442_GLOBAL__N__98f3b1cb_4_k_cu_1f2f3bac_113416ignoreE,@object
	.size		_ZN40_INTERNAL_98f3b1cb_4_k_cu_1f2f3bac_113414cuda3std3__442_GLOBAL__N__98f3b1cb_4_k_cu_1f2f3bac_113416ignoreE,(_ZN40_INTERNAL_98f3b1cb_4_k_cu_1f2f3bac_113414cute7productE - _ZN40_INTERNAL_98f3b1cb_4_k_cu_1f2f3bac_113414cuda3std3__442_GLOBAL__N__98f3b1cb_4_k_cu_1f2f3bac_113416ignoreE)
_ZN40_INTERNAL_98f3b1cb_4_k_cu_1f2f3bac_113414cuda3std3__442_GLOBAL__N__98f3b1cb_4_k_cu_1f2f3bac_113416ignoreE:
	.zero		1
	.type		_ZN40_INTERNAL_98f3b1cb_4_k_cu_1f2f3bac_113414cute7productE,@object
	.size		_ZN40_INTERNAL_98f3b1cb_4_k_cu_1f2f3bac_113414cute7productE,(_ZN40_INTERNAL_98f3b1cb_4_k_cu_1f2f3bac_113414cuda3std3__45__cpo3endE - _ZN40_INTERNAL_98f3b1cb_4_k_cu_1f2f3bac_113414cute7productE)
_ZN40_INTERNAL_98f3b1cb_4_k_cu_1f2f3bac_113414cute7productE:
	.zero		1
	.type		_ZN40_INTERNAL_98f3b1cb_4_k_cu_1f2f3bac_113414cuda3std3__45__cpo3endE,@object
	.size		_ZN40_INTERNAL_98f3b1cb_4_k_cu_1f2f3bac_113414cuda3std3__45__cpo3endE,(_ZN40_INTERNAL_98f3b1cb_4_k_cu_1f2f3bac_113414cuda3std3__419piecewise_constructE - _ZN40_INTERNAL_98f3b1cb_4_k_cu_1f2f3bac_113414cuda3std3__45__cpo3endE)
_ZN40_INTERNAL_98f3b1cb_4_k_cu_1f2f3bac_113414cuda3std3__45__cpo3endE:
	.zero		1
	.type		_ZN40_INTERNAL_98f3b1cb_4_k_cu_1f2f3bac_113414cuda3std3__419piecewise_constructE,@object
	.size		_ZN40_INTERNAL_98f3b1cb_4_k_cu_1f2f3bac_113414cuda3std3__419piecewise_constructE,(_ZN40_INTERNAL_98f3b1cb_4_k_cu_1f2f3bac_113414cuda3std3__45__cpo4cendE - _ZN40_INTERNAL_98f3b1cb_4_k_cu_1f2f3bac_113414cuda3std3__419piecewise_constructE)
_ZN40_INTERNAL_98f3b1cb_4_k_cu_1f2f3bac_113414cuda3std3__419piecewise_constructE:
	.zero		1
	.type		_ZN40_INTERNAL_98f3b1cb_4_k_cu_1f2f3bac_113414cuda3std3__45__cpo4cendE,@object
	.size		_ZN40_INTERNAL_98f3b1cb_4_k_cu_1f2f3bac_113414cuda3std3__45__cpo4cendE,(_ZN40_INTERNAL_98f3b1cb_4_k_cu_1f2f3bac_113414cuda3std6ranges3__45__cpo4swapE - _ZN40_INTERNAL_98f3b1cb_4_k_cu_1f2f3bac_113414cuda3std3__45__cpo4cendE)
_ZN40_INTERNAL_98f3b1cb_4_k_cu_1f2f3bac_113414cuda3std3__45__cpo4cendE:
	.zero		1
	.type		_ZN40_INTERNAL_98f3b1cb_4_k_cu_1f2f3bac_113414cuda3std6ranges3__45__cpo4swapE,@object
	.size		_ZN40_INTERNAL_98f3b1cb_4_k_cu_1f2f3bac_113414cuda3std6ranges3__45__cpo4swapE,(.L_10 - _ZN40_INTERNAL_98f3b1cb_4_k_cu_1f2f3bac_113414cuda3std6ranges3__45__cpo4swapE)
_ZN40_INTERNAL_98f3b1cb_4_k_cu_1f2f3bac_113414cuda3std6ranges3__45__cpo4swapE:
	.zero		1
.L_10:


//--------------------- .nv.constant0._ZN7cutlass13device_kernelINS_4gemm6kernel13GemmUniversalIN4cute5tupleIJiiiiEEENS1_10collective13CollectiveMmaINS1_35MainloopSm100TmaUmmaWarpSpecializedILi4ELi2ELi4ENS5_IJNS4_1CILi2EEENSA_ILi1EEESC_EEEEENS5_IJNSA_ILi64EEENSA_ILi128EEENSA_ILi256EEEEEENS_12float_e4m3_tENS5_IJlSC_lEEESJ_SK_NS4_8TiledMMAINS4_8MMA_AtomIJNS4_10MMA_TraitsINS4_19SM100_MMA_F8F6F4_SSEJSJ_SJ_fSF_SG_NS4_17integral_constantINS4_4UMMA5MajorELSR_0EEESS_NSP_INSQ_7ScaleInELST_0EEESU_EEEEEENS4_6LayoutINS5_IJSC_SC_SC_EEENS5_IJNSA_ILi0EEESZ_SZ_EEEEENS5_IJNS4_10UnderscoreES12_S12_EEEEENS4_13SM90_TMA_LOADENS4_14ComposedLayoutINS4_7SwizzleILi3ELi4ELi3EEENS4_18smem_ptr_flag_bitsILi8EEENSX_INS5_IJNSA_ILi8EEESG_EEENS5_IJSG_SC_EEEEEEEvNS4_8identityENS4_23SM90_TMA_LOAD_MULTICASTES1F_vS1G_EENS_8epilogue10collective18CollectiveEpilogueINS1J_23Sm100TmaWarpSpecializedILi2ELi2ELi32ELb0ELb0EEEJSI_NS5_IJNSX_ISF_SC_EES1O_EEESJ_SK_SJ_SK_NS1J_6fusion15FusionCallbacksIS1N_NS1Q_17LinearCombinationISJ_fSJ_fLNS_15FloatRoundStyleE2EEESI_S1P_JEEENS4_5SM1004TMEM4LOAD26SM100_TMEM_LOAD_16dp32b32xES15_NS16_INS17_ILi2ELi4ELi3EEES1A_NSX_INS5_IJS1B_SF_EEENS5_IJSF_SC_EEEEEEENS4_39AutoVectorizingCopyWithAssumedAlignmentILi128EEENS4_14SM90_TMA_STOREES24_S26_S26_EEEvvEEEEvNT_6ParamsE --------------------------
	.section	.nv.constant0._ZN7cutlass13device_kernelINS_4gemm6kernel13GemmUniversalIN4cute5tupleIJiiiiEEENS1_10collective13CollectiveMmaINS1_35MainloopSm100TmaUmmaWarpSpecializedILi4ELi2ELi4ENS5_IJNS4_1CILi2EEENSA_ILi1EEESC_EEEEENS5_IJNSA_ILi64EEENSA_ILi128EEENSA_ILi256EEEEEENS_12float_e4m3_tENS5_IJlSC_lEEESJ_SK_NS4_8TiledMMAINS4_8MMA_AtomIJNS4_10MMA_TraitsINS4_19SM100_MMA_F8F6F4_SSEJSJ_SJ_fSF_SG_NS4_17integral_constantINS4_4UMMA5MajorELSR_0EEESS_NSP_INSQ_7ScaleInELST_0EEESU_EEEEEENS4_6LayoutINS5_IJSC_SC_SC_EEENS5_IJNSA_ILi0EEESZ_SZ_EEEEENS5_IJNS4_10UnderscoreES12_S12_EEEEENS4_13SM90_TMA_LOADENS4_14ComposedLayoutINS4_7SwizzleILi3ELi4ELi3EEENS4_18smem_ptr_flag_bitsILi8EEENSX_INS5_IJNSA_ILi8EEESG_EEENS5_IJSG_SC_EEEEEEEvNS4_8identityENS4_23SM90_TMA_LOAD_MULTICASTES1F_vS1G_EENS_8epilogue10collective18CollectiveEpilogueINS1J_23Sm100TmaWarpSpecializedILi2ELi2ELi32ELb0ELb0EEEJSI_NS5_IJNSX_ISF_SC_EES1O_EEESJ_SK_SJ_SK_NS1J_6fusion15FusionCallbacksIS1N_NS1Q_17LinearCombinationISJ_fSJ_fLNS_15FloatRoundStyleE2EEESI_S1P_JEEENS4_5SM1004TMEM4LOAD26SM100_TMEM_LOAD_16dp32b32xES15_NS16_INS17_ILi2ELi4ELi3EEES1A_NSX_INS5_IJS1B_SF_EEENS5_IJSF_SC_EEEEEEENS4_39AutoVectorizingCopyWithAssumedAlignmentILi128EEENS4_14SM90_TMA_STOREES24_S26_S26_EEEvvEEEEvNT_6ParamsE,"a",@progbits
	.sectionflags	@""
	.align	4
.nv.constant0._ZN7cutlass13device_kernelINS_4gemm6kernel13GemmUniversalIN4cute5tupleIJiiiiEEENS1_10collective13CollectiveMmaINS1_35MainloopSm100TmaUmmaWarpSpecializedILi4ELi2ELi4ENS5_IJNS4_1CILi2EEENSA_ILi1EEESC_EEEEENS5_IJNSA_ILi64EEENSA_ILi128EEENSA_ILi256EEEEEENS_12float_e4m3_tENS5_IJlSC_lEEESJ_SK_NS4_8TiledMMAINS4_8MMA_AtomIJNS4_10MMA_TraitsINS4_19SM100_MMA_F8F6F4_SSEJSJ_SJ_fSF_SG_NS4_17integral_constantINS4_4UMMA5MajorELSR_0EEESS_NSP_INSQ_7ScaleInELST_0EEESU_EEEEEENS4_6LayoutINS5_IJSC_SC_SC_EEENS5_IJNSA_ILi0EEESZ_SZ_EEEEENS5_IJNS4_10UnderscoreES12_S12_EEEEENS4_13SM90_TMA_LOADENS4_14ComposedLayoutINS4_7SwizzleILi3ELi4ELi3EEENS4_18smem_ptr_flag_bitsILi8EEENSX_INS5_IJNSA_ILi8EEESG_EEENS5_IJSG_SC_EEEEEEEvNS4_8identityENS4_23SM90_TMA_LOAD_MULTICASTES1F_vS1G_EENS_8epilogue10collective18CollectiveEpilogueINS1J_23Sm100TmaWarpSpecializedILi2ELi2ELi32ELb0ELb0EEEJSI_NS5_IJNSX_ISF_SC_EES1O_EEESJ_SK_SJ_SK_NS1J_6fusion15FusionCallbacksIS1N_NS1Q_17LinearCombinationISJ_fSJ_fLNS_15FloatRoundStyleE2EEESI_S1P_JEEENS4_5SM1004TMEM4LOAD26SM100_TMEM_LOAD_16dp32b32xES15_NS16_INS17_ILi2ELi4ELi3EEES1A_NSX_INS5_IJS1B_SF_EEENS5_IJSF_SC_EEEEEEENS4_39AutoVectorizingCopyWithAssumedAlignmentILi128EEENS4_14SM90_TMA_STOREES24_S26_S26_EEEvvEEEEvNT_6ParamsE:
	.zero		2944


//--------------------- SYMBOLS --------------------------

	.type		.nv.reservedSmem.offset0,@object
	.size		.nv.reservedSmem.offset0,0x4
	.type		.nv.reservedSmem.cap,@object
	.size		.nv.reservedSmem.cap,0x4
	.type		__assertfail,@function
